	.target	sm_100a

	.elftype	@"ET_EXEC"


//--------------------- .note.nv.tkinfo           --------------------------
	.section	.note.nv.tkinfo,"",@"SHT_NOTE"
	.sectionflags	@"SHF_NOTE_NV_TKINFO"
	.tkinfo
        /*0018*/ 	.word	0x00000081
        /*0030*/ 	.string	""
        /*0030*/ 	.string	"ptxas-blackwell"
        /*0030*/ 	.string	"Cuda compilation tools, release 12.9, V12.9.86"
        /*0030*/ 	.string	"Build cuda_12.9.r12.9/compiler.36037853_0"
        /*0030*/ 	.string	"-v  -suppress-debug-info  -lineinfo  -arch sm_100a "



//--------------------- .note.nv.cuver            --------------------------
	.section	.note.nv.cuver,"",@"SHT_NOTE"
	.sectionflags	@"SHF_NOTE_NV_CUVER"
        /*0018*/ 	.short	0x0001
        /*001a*/ 	.short	0x0064
        /*001c*/ 	.short	0x0001
        /*001e*/ 	.short	0x0000
        /*0020*/ 	.short	0x0001
        /*0022*/ 	.short	0x0000


//--------------------- .nv.info                  --------------------------
	.section	.nv.info,"",@"SHT_CUDA_INFO"
	.align	4


	//----- nvinfo : EIATTR_REGCOUNT
	.align		4
        /*0000*/ 	.byte	0x04, 0x2f
        /*0002*/ 	.short	(.L_4 - .L_3)
	.align		4
.L_3:
        /*0004*/ 	.word	index@(gluon_tcgen05)
        /*0008*/ 	.word	0x00000047


	//----- nvinfo : EIATTR_FRAME_SIZE
	.align		4
.L_4:
        /*000c*/ 	.byte	0x04, 0x11
        /*000e*/ 	.short	(.L_6 - .L_5)
	.align		4
.L_5:
        /*0010*/ 	.word	index@($__internal_2_$__cuda_sm10x_tcgen05_guardrail_trap_unallocated_columns_being_dealloced)
        /*0014*/ 	.word	0x00000000


	//----- nvinfo : EIATTR_FRAME_SIZE
	.align		4
.L_6:
        /*0018*/ 	.byte	0x04, 0x11
        /*001a*/ 	.short	(.L_8 - .L_7)
	.align		4
.L_7:
        /*001c*/ 	.word	index@($__internal_1_$__cuda_sm10x_tcgen05_guardrail_trap_phase_invalid_during_alloc)
        /*0020*/ 	.word	0x00000000


	//----- nvinfo : EIATTR_FRAME_SIZE
	.align		4
.L_8:
        /*0024*/ 	.byte	0x04, 0x11
        /*0026*/ 	.short	(.L_10 - .L_9)
	.align		4
.L_9:
        /*0028*/ 	.word	index@($__internal_0_$__cuda_sm10x_tcgen05_guardrail_trap_col_being_dealloced_not_returned_by_alloc)
        /*002c*/ 	.word	0x00000000


	//----- nvinfo : EIATTR_FRAME_SIZE
	.align		4
.L_10:
        /*0030*/ 	.byte	0x04, 0x11
        /*0032*/ 	.short	(.L_12 - .L_11)
	.align		4
.L_11:
        /*0034*/ 	.word	index@(gluon_tcgen05)
        /*0038*/ 	.word	0x00000000


	//----- nvinfo : EIATTR_MIN_STACK_SIZE
	.align		4
.L_12:
        /*003c*/ 	.byte	0x04, 0x12
        /*003e*/ 	.short	(.L_14 - .L_13)
	.align		4
.L_13:
        /*0040*/ 	.word	index@(gluon_tcgen05)
        /*0044*/ 	.word	0x00000000
.L_14:


//--------------------- .nv.info.gluon_tcgen05    --------------------------
	.section	.nv.info.gluon_tcgen05,"",@"SHT_CUDA_INFO"
	.sectionflags	@""
	.align	4


	//----- nvinfo : EIATTR_CUDA_API_VERSION
	.align		4
        /*0000*/ 	.byte	0x04, 0x37
        /*0002*/ 	.short	(.L_16 - .L_15)
.L_15:
        /*0004*/ 	.word	0x00000081


	//----- nvinfo : EIATTR_KPARAM_INFO
	.align		4
.L_16:
        /*0008*/ 	.byte	0x04, 0x17
        /*000a*/ 	.short	(.L_18 - .L_17)
.L_17:
        /*000c*/ 	.word	0x00000000
        /*0010*/ 	.short	0x000a
        /*0012*/ 	.short	0x0048
        /*0014*/ 	.byte	0x00, 0xf4, 0x21, 0x00


	//----- nvinfo : EIATTR_KPARAM_INFO
	.align		4
.L_18:
        /*0018*/ 	.byte	0x04, 0x17
        /*001a*/ 	.short	(.L_20 - .L_19)
.L_19:
        /*001c*/ 	.word	0x00000000
        /*0020*/ 	.short	0x0009
        /*0022*/ 	.short	0x0040
        /*0024*/ 	.byte	0x00, 0xf4, 0x21, 0x00


	//----- nvinfo : EIATTR_KPARAM_INFO
	.align		4
.L_20:
        /*0028*/ 	.byte	0x04, 0x17
        /*002a*/ 	.short	(.L_22 - .L_21)
.L_21:
        /*002c*/ 	.word	0x00000000
        /*0030*/ 	.short	0x0008
        /*0032*/ 	.short	0x0038
        /*0034*/ 	.byte	0x00, 0xf0, 0x21, 0x00


	//----- nvinfo : EIATTR_KPARAM_INFO
	.align		4
.L_22:
        /*0038*/ 	.byte	0x04, 0x17
        /*003a*/ 	.short	(.L_24 - .L_23)
.L_23:
        /*003c*/ 	.word	0x00000000
        /*0040*/ 	.short	0x0007
        /*0042*/ 	.short	0x0030
        /*0044*/ 	.byte	0x00, 0xf0, 0x21, 0x00


	//----- nvinfo : EIATTR_KPARAM_INFO
	.align		4
.L_24:
        /*0048*/ 	.byte	0x04, 0x17
        /*004a*/ 	.short	(.L_26 - .L_25)
.L_25:
        /*004c*/ 	.word	0x00000000
        /*0050*/ 	.short	0x0006
        /*0052*/ 	.short	0x0028
        /*0054*/ 	.byte	0x00, 0xf0, 0x21, 0x00


	//----- nvinfo : EIATTR_KPARAM_INFO
	.align		4
.L_26:
        /*0058*/ 	.byte	0x04, 0x17
        /*005a*/ 	.short	(.L_28 - .L_27)
.L_27:
        /*005c*/ 	.word	0x00000000
        /*0060*/ 	.short	0x0005
        /*0062*/ 	.short	0x0020
        /*0064*/ 	.byte	0x00, 0xf0, 0x11, 0x00


	//----- nvinfo : EIATTR_KPARAM_INFO
	.align		4
.L_28:
        /*0068*/ 	.byte	0x04, 0x17
        /*006a*/ 	.short	(.L_30 - .L_29)
.L_29:
        /*006c*/ 	.word	0x00000000
        /*0070*/ 	.short	0x0004
        /*0072*/ 	.short	0x001c
        /*0074*/ 	.byte	0x00, 0xf0, 0x11, 0x00


	//----- nvinfo : EIATTR_KPARAM_INFO
	.align		4
.L_30:
        /*0078*/ 	.byte	0x04, 0x17
        /*007a*/ 	.short	(.L_32 - .L_31)
.L_31:
        /*007c*/ 	.word	0x00000000
        /*0080*/ 	.short	0x0003
        /*0082*/ 	.short	0x0018
        /*0084*/ 	.byte	0x00, 0xf0, 0x11, 0x00


	//----- nvinfo : EIATTR_KPARAM_INFO
	.align		4
.L_32:
        /*0088*/ 	.byte	0x04, 0x17
        /*008a*/ 	.short	(.L_34 - .L_33)
.L_33:
        /*008c*/ 	.word	0x00000000
        /*0090*/ 	.short	0x0002
        /*0092*/ 	.short	0x0010
        /*0094*/ 	.byte	0x00, 0xf4, 0x21, 0x00


	//----- nvinfo : EIATTR_KPARAM_INFO
	.align		4
.L_34:
        /*0098*/ 	.byte	0x04, 0x17
        /*009a*/ 	.short	(.L_36 - .L_35)
.L_35:
        /*009c*/ 	.word	0x00000000
        /*00a0*/ 	.short	0x0001
        /*00a2*/ 	.short	0x0008
        /*00a4*/ 	.byte	0x00, 0xf4, 0x21, 0x00


	//----- nvinfo : EIATTR_KPARAM_INFO
	.align		4
.L_36:
        /*00a8*/ 	.byte	0x04, 0x17
        /*00aa*/ 	.short	(.L_38 - .L_37)
.L_37:
        /*00ac*/ 	.word	0x00000000
        /*00b0*/ 	.short	0x0000
        /*00b2*/ 	.short	0x0000
        /*00b4*/ 	.byte	0x00, 0xf4, 0x21, 0x00


	//----- nvinfo : EIATTR_AT_ENTRY_FRAGMENTS
	.align		4
.L_38:
        /*00b8*/ 	.byte	0x04, 0x4f
        /*00ba*/ 	.short	(.L_40 - .L_39)


	//   ....[0]....
.L_39:
        /*00bc*/ 	.word	0x00000004


	//----- nvinfo : EIATTR_RESERVED_SMEM_USED
	.align		4
.L_40:
        /*00c0*/ 	.byte	0x01, 0x41
	.zero		2


	//----- nvinfo : EIATTR_SPARSE_MMA_MASK
	.align		4
        /*00c4*/ 	.byte	0x03, 0x50
        /*00c6*/ 	.short	0x0000


	//----- nvinfo : EIATTR_TCGEN05_1CTA_USED
	.align		4
        /*00c8*/ 	.byte	0x01, 0x51
	.zero		2


	//----- nvinfo : EIATTR_MAXREG_COUNT
	.align		4
        /*00cc*/ 	.byte	0x03, 0x1b
        /*00ce*/ 	.short	0x00ff


	//----- nvinfo : EIATTR_NUM_BARRIERS
	.align		4
        /*00d0*/ 	.byte	0x02, 0x4c
        /*00d2*/ 	.byte	0x01
	.zero		1


	//----- nvinfo : EIATTR_INT_WARP_WIDE_INSTR_OFFSETS
	.align		4
        /*00d4*/ 	.byte	0x04, 0x31
        /*00d6*/ 	.short	(.L_42 - .L_41)


	//   ....[0]....
.L_41:
        /*00d8*/ 	.word	0x00001750


	//   ....[1]....
        /*00dc*/ 	.word	0x00001770


	//   ....[2]....
        /*00e0*/ 	.word	0x000017f0


	//   ....[3]....
        /*00e4*/ 	.word	0x00001bb0


	//   ....[4]....
        /*00e8*/ 	.word	0x00001bc0


	//   ....[5]....
        /*00ec*/ 	.word	0x00001c20


	//   ....[6]....
        /*00f0*/ 	.word	0x00001c30


	//   ....[7]....
        /*00f4*/ 	.word	0x00001f00


	//   ....[8]....
        /*00f8*/ 	.word	0x00001f10


	//   ....[9]....
        /*00fc*/ 	.word	0x00002090


	//   ....[10]....
        /*0100*/ 	.word	0x000020c0


	//   ....[11]....
        /*0104*/ 	.word	0x000020f0


	//   ....[12]....
        /*0108*/ 	.word	0x00002110


	//   ....[13]....
        /*010c*/ 	.word	0x00002410


	//   ....[14]....
        /*0110*/ 	.word	0x00002420


	//   ....[15]....
        /*0114*/ 	.word	0x00002800


	//   ....[16]....
        /*0118*/ 	.word	0x00002810


	//   ....[17]....
        /*011c*/ 	.word	0x00002d00


	//   ....[18]....
        /*0120*/ 	.word	0x00002d50


	//----- nvinfo : EIATTR_COOP_GROUP_MASK_REGIDS
	.align		4
.L_42:
        /*0124*/ 	.byte	0x04, 0x29
        /*0126*/ 	.short	(.L_44 - .L_43)


	//   ....[0]....
.L_43:
        /*0128*/ 	.word	0xffffffff


	//   ....[1]....
        /*012c*/ 	.word	0xffffffff


	//   ....[2]....
        /*0130*/ 	.word	0xffffffff


	//   ....[3]....
        /*0134*/ 	.word	0xffffffff


	//   ....[4]....
        /*0138*/ 	.word	0xffffffff


	//   ....[5]....
        /*013c*/ 	.word	0xffffffff


	//   ....[6]....
        /*0140*/ 	.word	0xffffffff


	//   ....[7]....
        /*0144*/ 	.word	0xffffffff


	//   ....[8]....
        /*0148*/ 	.word	0xffffffff


	//   ....[9]....
        /*014c*/ 	.word	0xffffffff


	//----- nvinfo : EIATTR_COOP_GROUP_INSTR_OFFSETS
	.align		4
.L_44:
        /*0150*/ 	.byte	0x04, 0x28
        /*0152*/ 	.short	(.L_46 - .L_45)


	//   ....[0]....
.L_45:
        /*0154*/ 	.word	0x00000050


	//   ....[1]....
        /*0158*/ 	.word	0x00000310


	//   ....[2]....
        /*015c*/ 	.word	0x00000500


	//   ....[3]....
        /*0160*/ 	.word	0x000009a0


	//   ....[4]....
        /*0164*/ 	.word	0x00000ae0


	//   ....[5]....
        /*0168*/ 	.word	0x00000fe0


	//   ....[6]....
        /*016c*/ 	.word	0x00001120


	//   ....[7]....
        /*0170*/ 	.word	0x00001610


	//   ....[8]....
        /*0174*/ 	.word	0x00002b90


	//   ....[9]....
        /*0178*/ 	.word	0x00002e00


	//----- nvinfo : EIATTR_VRC_CTA_INIT_COUNT
	.align		4
.L_46:
        /*017c*/ 	.byte	0x02, 0x4a
        /*017e*/ 	.byte	0x80
	.zero		1


	//----- nvinfo : EIATTR_MBARRIER_INSTR_OFFSETS
	.align		4
        /*0180*/ 	.byte	0x04, 0x39
        /*0182*/ 	.short	(.L_48 - .L_47)


	//   ....[0]....
.L_47:
        /*0184*/ 	.word	0x00001810
        /*0188*/ 	.word	0x000000ff
        /*018c*/ 	.word	0x00028000
        /*0190*/ 	.short	0x0100
        /*0192*/ 	.byte	0x08
	.zero		1


	//   ....[1]....
        /*0194*/ 	.word	0x00001820
        /*0198*/ 	.word	0x000000ff
        /*019c*/ 	.word	0x00028020
        /*01a0*/ 	.short	0x0100
        /*01a2*/ 	.byte	0x08
	.zero		1


	//   ....[2]....
        /*01a4*/ 	.word	0x000018d0
        /*01a8*/ 	.word	0x000000ff
        /*01ac*/ 	.word	0x00028008
        /*01b0*/ 	.short	0x0100
        /*01b2*/ 	.byte	0x08
	.zero		1


	//   ....[3]....
        /*01b4*/ 	.word	0x000018e0
        /*01b8*/ 	.word	0x000000ff
        /*01bc*/ 	.word	0x00028028
        /*01c0*/ 	.short	0x0100
        /*01c2*/ 	.byte	0x08
	.zero		1


	//   ....[4]....
        /*01c4*/ 	.word	0x000019c0
        /*01c8*/ 	.word	0x000000ff
        /*01cc*/ 	.word	0x00028010
        /*01d0*/ 	.short	0x0100
        /*01d2*/ 	.byte	0x08
	.zero		1


	//   ....[5]....
        /*01d4*/ 	.word	0x000019d0
        /*01d8*/ 	.word	0x000000ff
        /*01dc*/ 	.word	0x00028030
        /*01e0*/ 	.short	0x0100
        /*01e2*/ 	.byte	0x08
	.zero		1


	//   ....[6]....
        /*01e4*/ 	.word	0x00001ae0
        /*01e8*/ 	.word	0x000000ff
        /*01ec*/ 	.word	0x00028018
        /*01f0*/ 	.short	0x0100
        /*01f2*/ 	.byte	0x08
	.zero		1


	//   ....[7]....
        /*01f4*/ 	.word	0x00001af0
        /*01f8*/ 	.word	0x000000ff
        /*01fc*/ 	.word	0x00028038
        /*0200*/ 	.short	0x0100
        /*0202*/ 	.byte	0x08
	.zero		1


	//   ....[8]....
        /*0204*/ 	.word	0x00001cc0
        /*0208*/ 	.word	0x000000ff
        /*020c*/ 	.word	0x00028000
        /*0210*/ 	.short	0x010a
        /*0212*/ 	.byte	0x08
	.zero		1


	//   ....[9]....
        /*0214*/ 	.word	0x00001f60
        /*0218*/ 	.word	0x000000ff
        /*021c*/ 	.word	0x00028020
        /*0220*/ 	.short	0x010a
        /*0222*/ 	.byte	0x08
	.zero		1


	//   ....[10]....
        /*0224*/ 	.word	0x00002190
        /*0228*/ 	.word	0x000000ff
        /*022c*/ 	.word	0x00028000
        /*0230*/ 	.short	0x010a
        /*0232*/ 	.byte	0x1c
	.zero		1


	//   ....[11]....
        /*0234*/ 	.word	0x00002460
        /*0238*/ 	.word	0x000000ff
        /*023c*/ 	.word	0x00028020
        /*0240*/ 	.short	0x010a
        /*0242*/ 	.byte	0x1c
	.zero		1


	//   ....[12]....
        /*0244*/ 	.word	0x00002530
        /*0248*/ 	.word	0x000000ff
        /*024c*/ 	.word	0x00028000
        /*0250*/ 	.short	0x0108
        /*0252*/ 	.byte	0x08
	.zero		1


	//   ....[13]....
        /*0254*/ 	.word	0x00002540
        /*0258*/ 	.word	0x000000ff
        /*025c*/ 	.word	0x00028020
        /*0260*/ 	.short	0x0108
        /*0262*/ 	.byte	0x08
	.zero		1


	//   ....[14]....
        /*0264*/ 	.word	0x00002590
        /*0268*/ 	.word	0x000000ff
        /*026c*/ 	.word	0x00028008
        /*0270*/ 	.short	0x0108
        /*0272*/ 	.byte	0x08
	.zero		1


	//   ....[15]....
        /*0274*/ 	.word	0x000025a0
        /*0278*/ 	.word	0x000000ff
        /*027c*/ 	.word	0x00028028
        /*0280*/ 	.short	0x0108
        /*0282*/ 	.byte	0x08
	.zero		1


	//   ....[16]....
        /*0284*/ 	.word	0x000025f0
        /*0288*/ 	.word	0x000000ff
        /*028c*/ 	.word	0x00028010
        /*0290*/ 	.short	0x0108
        /*0292*/ 	.byte	0x08
	.zero		1


	//   ....[17]....
        /*0294*/ 	.word	0x00002600
        /*0298*/ 	.word	0x000000ff
        /*029c*/ 	.word	0x00028030
        /*02a0*/ 	.short	0x0108
        /*02a2*/ 	.byte	0x08
	.zero		1


	//   ....[18]....
        /*02a4*/ 	.word	0x00002650
        /*02a8*/ 	.word	0x000000ff
        /*02ac*/ 	.word	0x00028018
        /*02b0*/ 	.short	0x0108
        /*02b2*/ 	.byte	0x08
	.zero		1


	//   ....[19]....
        /*02b4*/ 	.word	0x00002660
        /*02b8*/ 	.word	0x000000ff
        /*02bc*/ 	.word	0x00028038
        /*02c0*/ 	.short	0x0108
        /*02c2*/ 	.byte	0x08
	.zero		1


	//   ....[20]....
        /*02c4*/ 	.word	0x00002e20
        /*02c8*/ 	.word	0x000000ff
        /*02cc*/ 	.word	0x00028000
        /*02d0*/ 	.short	0x010a
        /*02d2*/ 	.byte	0x08
	.zero		1


	//   ....[21]....
        /*02d4*/ 	.word	0x00002e50
        /*02d8*/ 	.word	0x000000ff
        /*02dc*/ 	.word	0x00028020
        /*02e0*/ 	.short	0x010a
        /*02e2*/ 	.byte	0x08
	.zero		1


	//   ....[22]....
        /*02e4*/ 	.word	0x00002e80
        /*02e8*/ 	.word	0x000000ff
        /*02ec*/ 	.word	0x00028000
        /*02f0*/ 	.short	0x010a
        /*02f2*/ 	.byte	0x1c
	.zero		1


	//   ....[23]....
        /*02f4*/ 	.word	0x00002eb0
        /*02f8*/ 	.word	0x000000ff
        /*02fc*/ 	.word	0x00028020
        /*0300*/ 	.short	0x010a
        /*0302*/ 	.byte	0x1c
	.zero		1


	//----- nvinfo : EIATTR_NUM_MBARRIERS
	.align		4
.L_48:
        /*0304*/ 	.byte	0x03, 0x38
        /*0306*/ 	.short	0x0008


	//----- nvinfo : EIATTR_EXIT_INSTR_OFFSETS
	.align		4
        /*0308*/ 	.byte	0x04, 0x1c
        /*030a*/ 	.short	(.L_50 - .L_49)


	//   ....[0]....
.L_49:
        /*030c*/ 	.word	0x00002e10


	//----- nvinfo : EIATTR_REQNTID
	.align		4
.L_50:
        /*0310*/ 	.byte	0x04, 0x10
        /*0312*/ 	.short	(.L_52 - .L_51)
.L_51:
        /*0314*/ 	.word	0x00000100
        /*0318*/ 	.word	0x00000001
        /*031c*/ 	.word	0x00000001


	//----- nvinfo : EIATTR_CRS_STACK_SIZE
	.align		4
.L_52:
        /*0320*/ 	.byte	0x04, 0x1e
        /*0322*/ 	.short	(.L_54 - .L_53)
.L_53:
        /*0324*/ 	.word	0x00000000


	//----- nvinfo : EIATTR_CBANK_PARAM_SIZE
	.align		4
.L_54:
        /*0328*/ 	.byte	0x03, 0x19
        /*032a*/ 	.short	0x0050


	//----- nvinfo : EIATTR_PARAM_CBANK
	.align		4
        /*032c*/ 	.byte	0x04, 0x0a
        /*032e*/ 	.short	(.L_56 - .L_55)
	.align		4
.L_55:
        /*0330*/ 	.word	index@(.nv.constant0.gluon_tcgen05)
        /*0334*/ 	.short	0x0380
        /*0336*/ 	.short	0x0050


	//----- nvinfo : EIATTR_SW_WAR
	.align		4
.L_56:
        /*0338*/ 	.byte	0x04, 0x36
        /*033a*/ 	.short	(.L_58 - .L_57)
.L_57:
        /*033c*/ 	.word	0x00000008
.L_58:


//--------------------- .nv.compat                --------------------------
	.section	.nv.compat,"",@"SHT_CUDA_COMPAT_INFO"
	.align	4
        /*0000*/ 	.byte	0x02, 0x02, 0x02, 0x00, 0x02, 0x05, 0x05, 0x00, 0x02, 0x03, 0x03, 0x00, 0x02, 0x06, 0x01, 0x00


//--------------------- .nv.callgraph             --------------------------
	.section	.nv.callgraph,"",@"SHT_CUDA_CALLGRAPH"
	.align	4
	.sectionentsize	8
	.align		4
        /*0000*/ 	.word	0x00000000
	.align		4
        /*0004*/ 	.word	0xffffffff
	.align		4
        /*0008*/ 	.word	0x00000000
	.align		4
        /*000c*/ 	.word	0xfffffffe
	.align		4
        /*0010*/ 	.word	0x00000000
	.align		4
        /*0014*/ 	.word	0xfffffffd
	.align		4
        /*0018*/ 	.word	0x00000000
	.align		4
        /*001c*/ 	.word	0xfffffffc


//--------------------- .text.gluon_tcgen05       --------------------------
	.section	.text.gluon_tcgen05,"ax",@progbits
	.align	128
        .global         gluon_tcgen05
        .type           gluon_tcgen05,@function
        .size           gluon_tcgen05,(.L_x_85 - gluon_tcgen05)
        .other          gluon_tcgen05,@"STO_CUDA_ENTRY STV_DEFAULT"
gluon_tcgen05:
.text.gluon_tcgen05:
[----:B------:R-:W1:Y:S01]  /*0000*/  LDC R1, c[0x0][0x37c] ;  /* 0x0000df00ff017b82 */ /* 0x000e620000000800 */
[----:B------:R-:W2:Y:S02]  /*0010*/  S2R R0, SR_TID.X ;  /* 0x0000000000007919 */ /* 0x000ea40000002100 */
[----:B--2---:R-:W-:-:S13]  /*0020*/  ISETP.GE.U32.AND P2, PT, R0, 0x20, PT ;  /* 0x000000200000780c */ /* 0x004fda0003f46070 */
[----:B------:R-:W-:Y:S05]  /*0030*/  @P2 BRA `(.L_x_0) ;  /* 0x0000000000b82947 */ /* 0x000fea0003800000 */
[----:B------:R-:W2:Y:S01]  /*0040*/  S2UR UR6, SR_CgaCtaId ;  /* 0x00000000000679c3 */ /* 0x000ea20000008800 */
[----:B------:R-:W-:Y:S01]  /*0050*/  NOP ;  /* 0x0000000000007918 */ /* 0x000fe20000000000 */
[----:B------:R-:W-:Y:S02]  /*0060*/  UMOV UR4, 0x40 ;  /* 0x0000004000047882 */ /* 0x000fe40000000000 */
[----:B--2---:R-:W-:-:S09]  /*0070*/  ULEA UR4, UR6, UR4, 0x18 ;  /* 0x0000000406047291 */ /* 0x004fd2000f8ec0ff */
[----:B------:R-:W2:Y:S01]  /*0080*/  LDS.U8 R2, [UR4] ;  /* 0x00000004ff027984 */ /* 0x000ea20008000000 */
[----:B------:R-:W-:Y:S02]  /*0090*/  UMOV UR4, 0x400 ;  /* 0x0000040000047882 */ /* 0x000fe40000000000 */
[----:B------:R-:W-:Y:S01]  /*00a0*/  ULEA UR4, UR6, UR4, 0x18 ;  /* 0x0000000406047291 */ /* 0x000fe2000f8ec0ff */
[----:B--2---:R-:W-:-:S13]  /*00b0*/  ISETP.NE.AND P0, PT, R2, RZ, PT ;  /* 0x000000ff0200720c */ /* 0x004fda0003f05270 */
[----:B------:R-:W-:Y:S05]  /*00c0*/  @P0 BRA `(.L_x_1) ;  /* 0x00000000007c0947 */ /* 0x000fea0003800000 */
[----:B------:R-:W-:-:S13]  /*00d0*/  ELECT P0, URZ, PT ;  /* 0x0000000000ff782f */ /* 0x000fda0003800000 */
[----:B------:R-:W-:Y:S05]  /*00e0*/  @!P0 BRA `(.L_x_2) ;  /* 0x0000000000848947 */ /* 0x000fea0003800000 */
[----:B------:R-:W-:Y:S01]  /*00f0*/  UMOV UR5, 0x8 ;  /* 0x0000000800057882 */ /* 0x000fe20000000000 */
[----:B------:R-:W-:Y:S02]  /*0100*/  IMAD.MOV.U32 R5, RZ, RZ, 0x1 ;  /* 0x00000001ff057424 */ /* 0x000fe400078e00ff */
[----:B------:R-:W-:Y:S02]  /*0110*/  IMAD.MOV.U32 R3, RZ, RZ, 0xff ;  /* 0x000000ffff037424 */ /* 0x000fe400078e00ff */
[----:B------:R-:W-:Y:S04]  /*0120*/  DEPBAR.LE SB2, 0x36 ;  /* 0x0000ad800000791a */ /* 0x000fe80000000000 */
[----:B------:R-:W2:Y:S02]  /*0130*/  UTCATOMSWS.FIND_AND_SET.ALIGN UP0, UR5, UR5 ;  /* 0x00000005000575e3 */ /* 0x000ea40008000800 */
[----:B--2---:R-:W-:-:S04]  /*0140*/  PLOP3.LUT P0, PT, PT, PT, UP0, 0x80, 0x8 ;  /* 0x000000000008781c */ /* 0x004fc80003f0f008 */
[----:B------:R-:W-:-:S04]  /*0150*/  SEL R2, RZ, 0xffffffff, !P0 ;  /* 0xffffffffff027807 */ /* 0x000fc80004000000 */
[----:B------:R-:W-:Y:S01]  /*0160*/  ISETP.NE.AND P0, PT, R2, RZ, PT ;  /* 0x000000ff0200720c */ /* 0x000fe20003f05270 */
[----:B------:R-:W-:-:S12]  /*0170*/  IMAD.U32 R2, RZ, RZ, UR5 ;  /* 0x00000005ff027e24 */ /* 0x000fd8000f8e00ff */
[----:B------:R-:W-:Y:S05]  /*0180*/  @P0 BRA `(.L_x_3) ;  /* 0x0000000000240947 */ /* 0x000fea0003800000 */
.L_x_4:
[----:B------:R-:W-:Y:S05]  /*0190*/  NANOSLEEP 0x64 ;  /* 0x000000640000795d */ /* 0x000fea0003800000 */
[----:B------:R-:W-:-:S05]  /*01a0*/  UMOV UR5, 0x8 ;  /* 0x0000000800057882 */ /* 0x000fca0000000000 */
[----:B------:R-:W-:Y:S04]  /*01b0*/  DEPBAR.LE SB2, 0x36 ;  /* 0x0000ad800000791a */ /* 0x000fe80000000000 */
[----:B------:R-:W2:Y:S02]  /*01c0*/  UTCATOMSWS.FIND_AND_SET.ALIGN UP0, UR5, UR5 ;  /* 0x00000005000575e3 */ /* 0x000ea40008000800 */
[----:B--2---:R-:W-:-:S04]  /*01d0*/  PLOP3.LUT P0, PT, PT, PT, UP0, 0x80, 0x8 ;  /* 0x000000000008781c */ /* 0x004fc80003f0f008 */
[----:B------:R-:W-:-:S04]  /*01e0*/  SEL R2, RZ, 0xffffffff, !P0 ;  /* 0xffffffffff027807 */ /* 0x000fc80004000000 */
[----:B------:R-:W-:Y:S01]  /*01f0*/  ISETP.NE.AND P0, PT, R2, RZ, PT ;  /* 0x000000ff0200720c */ /* 0x000fe20003f05270 */
[----:B------:R-:W-:-:S12]  /*0200*/  IMAD.U32 R2, RZ, RZ, UR5 ;  /* 0x00000005ff027e24 */ /* 0x000fd8000f8e00ff */
[----:B------:R-:W-:Y:S05]  /*0210*/  @!P0 BRA `(.L_x_4) ;  /* 0xfffffffc00dc8947 */ /* 0x000fea000383ffff */
.L_x_3:
[C---:B------:R-:W-:Y:S01]  /*0220*/  VIADD R4, R2.reuse, 0x10 ;  /* 0x0000001002047836 */ /* 0x040fe20000000000 */
[----:B------:R-:W-:Y:S01]  /*0230*/  UMOV UR5, 0x50 ;  /* 0x0000005000057882 */ /* 0x000fe20000000000 */
[----:B------:R-:W-:Y:S01]  /*0240*/  SHF.L.U32 R3, R3, R2, RZ ;  /* 0x0000000203037219 */ /* 0x000fe200000006ff */
[----:B------:R-:W-:Y:S01]  /*0250*/  ULEA UR5, UR6, UR5, 0x18 ;  /* 0x0000000506057291 */ /* 0x000fe2000f8ec0ff */
[----:B------:R-:W-:Y:S01]  /*0260*/  IMAD.SHL.U32 R2, R2, 0x20, RZ ;  /* 0x0000002002027824 */ /* 0x000fe200078e00ff */
[----:B------:R-:W-:-:S04]  /*0270*/  SHF.L.U32 R4, R5, R4, RZ ;  /* 0x0000000405047219 */ /* 0x000fc800000006ff */
[----:B------:R-:W-:-:S05]  /*0280*/  LOP3.LUT R3, R4, R3, RZ, 0xfc, !PT ;  /* 0x0000000304037212 */ /* 0x000fca00078efcff */
[----:B------:R2:W-:Y:S04]  /*0290*/  ATOMS.OR RZ, [UR5], R3 ;  /* 0x00000003ffff798c */ /* 0x0005e8000b000005 */
[----:B------:R2:W-:Y:S01]  /*02a0*/  STS [UR4], R2 ;  /* 0x00000002ff007988 */ /* 0x0005e20008000804 */
[----:B------:R-:W-:Y:S05]  /*02b0*/  BRA `(.L_x_2) ;  /* 0x0000000000107947 */ /* 0x000fea0003800000 */
.L_x_1:
[----:B------:R-:W-:Y:S01]  /*02c0*/  IMAD.MOV.U32 R3, RZ, RZ, -0x1 ;  /* 0xffffffffff037424 */ /* 0x000fe200078e00ff */
[----:B------:R-:W-:-:S04]  /*02d0*/  MOV R2, 0x300 ;  /* 0x0000030000027802 */ /* 0x000fc80000000f00 */
[----:B------:R2:W-:Y:S03]  /*02e0*/  STS [UR4], R3 ;  /* 0x00000003ff007988 */ /* 0x0005e60008000804 */
[----:B-12---:R-:W-:Y:S05]  /*02f0*/  CALL.REL.NOINC `($__internal_1_$__cuda_sm10x_tcgen05_guardrail_trap_phase_invalid_during_alloc) ;  /* 0x0000002c00047944 */ /* 0x006fea0003c00000 */
.L_x_2:
[----:B------:R-:W-:Y:S05]  /*0300*/  WARPSYNC.ALL ;  /* 0x0000000000007948 */ /* 0x000fea0003800000 */
[----:B------:R-:W-:Y:S01]  /*0310*/  NOP ;  /* 0x0000000000007918 */ /* 0x000fe20000000000 */
.L_x_0:
[----:B------:R-:W3:Y:S08]  /*0320*/  S2UR UR4, SR_CgaCtaId ;  /* 0x00000000000479c3 */ /* 0x000ef00000008800 */
[----:B------:R-:W-:Y:S01]  /*0330*/  BAR.SYNC.DEFER_BLOCKING 0x0 ;  /* 0x0000000000007b1d */ /* 0x000fe20000010000 */
[----:B------:R-:W-:-:S05]  /*0340*/  LOP3.LUT R68, R0, 0xff, RZ, 0xc0, !PT ;  /* 0x000000ff00447812 */ /* 0x000fca00078ec0ff */
[----:B------:R-:W-:Y:S02]  /*0350*/  UMOV UR8, 0x400 ;  /* 0x0000040000087882 */ /* 0x000fe40000000000 */
[----:B------:R-:W4:Y:S08]  /*0360*/  LDC R4, c[0x0][0x398] ;  /* 0x0000e600ff047b82 */ /* 0x000f300000000800 */
[----:B------:R-:W5:Y:S01]  /*0370*/  LDC R10, c[0x0][0x3a0] ;  /* 0x0000e800ff0a7b82 */ /* 0x000f620000000800 */
[----:B---3--:R-:W-:-:S07]  /*0380*/  ULEA UR8, UR4, UR8, 0x18 ;  /* 0x0000000804087291 */ /* 0x008fce000f8ec0ff */
[----:B------:R-:W3:Y:S02]  /*0390*/  S2UR UR15, SR_CTAID.Y ;  /* 0x00000000000f79c3 */ /* 0x000ee40000002600 */
[----:B--2---:R-:W2:Y:S06]  /*03a0*/  LDS R3, [UR8] ;  /* 0x00000008ff037984 */ /* 0x004eac0008000800 */
[----:B------:R-:W-:Y:S06]  /*03b0*/  BAR.SYNC.DEFER_BLOCKING 0x0 ;  /* 0x0000000000007b1d */ /* 0x000fec0000010000 */
[----:B------:R-:W-:Y:S05]  /*03c0*/  @P2 BRA `(.L_x_5) ;  /* 0x0000000000182947 */ /* 0x000fea0003800000 */
[----:B------:R-:W-:Y:S01]  /*03d0*/  ELECT P0, URZ, PT ;  /* 0x0000000000ff782f */ /* 0x000fe20003800000 */
[----:B------:R-:W-:Y:S01]  /*03e0*/  IMAD.MOV.U32 R2, RZ, RZ, 0x1 ;  /* 0x00000001ff027424 */ /* 0x000fe200078e00ff */
[----:B------:R-:W-:Y:S01]  /*03f0*/  UMOV UR5, 0x40 ;  /* 0x0000004000057882 */ /* 0x000fe20000000000 */
[----:B------:R-:W-:Y:S01]  /*0400*/  UVIRTCOUNT.DEALLOC.SMPOOL 0x80 ;  /* 0x000000800000784c */ /* 0x000fe20000000000 */
[----:B------:R-:W-:-:S09]  /*0410*/  ULEA UR5, UR4, UR5, 0x18 ;  /* 0x0000000504057291 */ /* 0x000fd2000f8ec0ff */
[----:B------:R5:W-:Y:S03]  /*0420*/  @P0 STS.U8 [UR5], R2 ;  /* 0x00000002ff000988 */ /* 0x000be60008000005 */
.L_x_5:
[----:B------:R-:W5:Y:S01]  /*0430*/  S2UR UR4, SR_CTAID.Z ;  /* 0x00000000000479c3 */ /* 0x000f620000002700 */
[----:B------:R-:W4:Y:S01]  /*0440*/  LDCU UR5, c[0x0][0x370] ;  /* 0x00006e00ff0577ac */ /* 0x000f220008000800 */
[----:B------:R-:W-:Y:S01]  /*0450*/  ISETP.GE.U32.AND P0, PT, R68, 0x20, PT ;  /* 0x000000204400780c */ /* 0x000fe20003f06070 */
[----:B----4-:R-:W-:Y:S01]  /*0460*/  VIADD R4, R4, 0xffffffff ;  /* 0xffffffff04047836 */ /* 0x010fe20000000000 */
[C---:B------:R-:W-:Y:S01]  /*0470*/  ISETP.NE.U32.AND P3, PT, R68.reuse, RZ, PT ;  /* 0x000000ff4400720c */ /* 0x040fe20003f65070 */
[----:B------:R-:W5:Y:S01]  /*0480*/  LDCU UR6, c[0x0][0x374] ;  /* 0x00006e80ff0677ac */ /* 0x000f620008000800 */
[----:B------:R-:W-:Y:S01]  /*0490*/  LEA R11, R68, UR8, 0x2 ;  /* 0x00000008440b7c11 */ /* 0x000fe2000f8e10ff */
[----:B-----5:R-:W-:Y:S01]  /*04a0*/  VIADD R12, R10, 0xffffffff ;  /* 0xffffffff0a0c7836 */ /* 0x020fe20000000000 */
[----:B------:R-:W4:Y:S01]  /*04b0*/  S2UR UR7, SR_CTAID.X ;  /* 0x00000000000779c3 */ /* 0x000f220000002500 */
[----:B------:R-:W5:Y:S01]  /*04c0*/  LDCU.64 UR20, c[0x0][0x3c0] ;  /* 0x00007800ff1477ac */ /* 0x000f620008000a00 */
[----:B--2---:R-:W-:Y:S01]  /*04d0*/  R2UR UR23, R3 ;  /* 0x00000000031772ca */ /* 0x004fe200000e0000 */
[----:B------:R-:W-:Y:S04]  /*04e0*/  BSSY.RECONVERGENT B0, `(.L_x_6) ;  /* 0x0000011000007945 */ /* 0x000fe80003800200 */
[----:B------:R2:W-:Y:S01]  /*04f0*/  @!P0 STS [R11], RZ ;  /* 0x000000ff0b008388 */ /* 0x0005e20000000800 */
[----:B------:R-:W-:-:S03]  /*0500*/  NOP ;  /* 0x0000000000007918 */ /* 0x000fc60000000000 */
[----:B------:R2:W-:Y:S01]  /*0510*/  @!P3 STS [UR8+0x24], R4 ;  /* 0x00002404ff00b988 */ /* 0x0005e20008000808 */
[----:B---3--:R-:W-:-:S03]  /*0520*/  UIMAD UR4, UR4, UR6, UR15 ;  /* 0x00000006040472a4 */ /* 0x008fc6000f8e020f */
[----:B------:R2:W-:Y:S01]  /*0530*/  @!P3 STS [UR8+0x20], R12 ;  /* 0x0000200cff00b988 */ /* 0x0005e20008000808 */
[----:B----4-:R-:W-:-:S04]  /*0540*/  UIMAD UR4, UR4, UR5, UR7 ;  /* 0x00000005040472a4 */ /* 0x010fc8000f8e0207 */
[----:B------:R-:W-:-:S04]  /*0550*/  UIMAD UR4, UR4, 0x180, URZ ;  /* 0x00000180040478a4 */ /* 0x000fc8000f8e02ff */
[----:B-----5:R-:W-:-:S04]  /*0560*/  UIADD3 UR24, UP0, UPT, UR4, UR20, URZ ;  /* 0x0000001404187290 */ /* 0x020fc8000ff1e0ff */
[----:B------:R-:W-:Y:S01]  /*0570*/  ULEA.HI.X.SX32 UR25, UR4, UR21, 0x1, UP0 ;  /* 0x0000001504197291 */ /* 0x000fe200080f0eff */
[----:B--2---:R-:W-:Y:S11]  /*0580*/  @P3 BRA `(.L_x_7) ;  /* 0x0000000000183947 */ /* 0x004ff60003800000 */
[----:B------:R-:W2:Y:S01]  /*0590*/  LDS R2, [UR8+0x8] ;  /* 0x00000808ff027984 */ /* 0x000ea20008000800 */
[----:B------:R-:W3:Y:S01]  /*05a0*/  LDC.64 R6, c[0x0][0x380] ;  /* 0x0000e000ff067b82 */ /* 0x000ee20000000a00 */
[----:B------:R-:W-:Y:S02]  /*05b0*/  IMAD.MOV.U32 R3, RZ, RZ, 0x70 ;  /* 0x00000070ff037424 */ /* 0x000fe400078e00ff */
[----:B---3--:R3:W-:Y:S03]  /*05c0*/  STS.64 [UR8], R6 ;  /* 0x00000006ff007988 */ /* 0x0087e60008000a08 */
[----:B--2---:R-:W-:-:S05]  /*05d0*/  LOP3.LUT R2, R2, 0x10, R3, 0xd8, !PT ;  /* 0x0000001002027812 */ /* 0x004fca00078ed803 */
[----:B------:R3:W-:Y:S02]  /*05e0*/  STS [UR8+0x8], R2 ;  /* 0x00000802ff007988 */ /* 0x0007e40008000808 */
.L_x_7:
[----:B------:R-:W-:Y:S05]  /*05f0*/  BSYNC.RECONVERGENT B0 ;  /* 0x0000000000007941 */ /* 0x000fea0003800200 */
.L_x_6:
[----:B------:R-:W-:Y:S04]  /*0600*/  BSSY.RECONVERGENT B0, `(.L_x_8) ;  /* 0x000000a000007945 */ /* 0x000fe80003800200 */
[----:B------:R-:W-:Y:S05]  /*0610*/  @P3 BRA `(.L_x_9) ;  /* 0x0000000000203947 */ /* 0x000fea0003800000 */
[----:B---3--:R-:W2:Y:S01]  /*0620*/  LDS R2, [UR8+0x34] ;  /* 0x00003408ff027984 */ /* 0x008ea20008000800 */
[----:B------:R-:W-:Y:S02]  /*0630*/  IMAD.MOV.U32 R3, RZ, RZ, 0x3f000000 ;  /* 0x3f000000ff037424 */ /* 0x000fe400078e00ff */
[----:B------:R-:W-:Y:S01]  /*0640*/  @!P3 IMAD.MOV.U32 R5, RZ, RZ, 0x3f ;  /* 0x0000003fff05b424 */ /* 0x000fe200078e00ff */
[----:B------:R-:W3:Y:S02]  /*0650*/  @!P3 LDS R6, [UR8+0x38] ;  /* 0x00003808ff06b984 */ /* 0x000ee40008000800 */
[----:B--2---:R-:W-:Y:S02]  /*0660*/  LOP3.LUT R2, R2, 0xff000000, R3, 0xb8, !PT ;  /* 0xff00000002027812 */ /* 0x004fe400078eb803 */
[----:B---3--:R-:W-:-:S03]  /*0670*/  @!P3 LOP3.LUT R3, R6, 0xff, R5, 0xb8, !PT ;  /* 0x000000ff0603b812 */ /* 0x008fc600078eb805 */
[----:B------:R2:W-:Y:S04]  /*0680*/  STS [UR8+0x34], R2 ;  /* 0x00003402ff007988 */ /* 0x0005e80008000808 */
[----:B------:R2:W-:Y:S02]  /*0690*/  @!P3 STS [UR8+0x38], R3 ;  /* 0x00003803ff00b988 */ /* 0x0005e40008000808 */
.L_x_9:
[----:B------:R-:W-:Y:S05]  /*06a0*/  BSYNC.RECONVERGENT B0 ;  /* 0x0000000000007941 */ /* 0x000fea0003800200 */
.L_x_8:
[----:B------:R-:W-:Y:S04]  /*06b0*/  BSSY.RECONVERGENT B0, `(.L_x_10) ;  /* 0x000000e000007945 */ /* 0x000fe80003800200 */
[----:B------:R-:W-:Y:S05]  /*06c0*/  @P3 BRA `(.L_x_11) ;  /* 0x0000000000303947 */ /* 0x000fea0003800000 */
[----:B--2---:R-:W2:Y:S01]  /*06d0*/  LDS R3, [UR8+0x34] ;  /* 0x00003408ff037984 */ /* 0x004ea20008000800 */
[----:B------:R-:W4:Y:S03]  /*06e0*/  LDC.64 R8, c[0x0][0x3a8] ;  /* 0x0000ea00ff087b82 */ /* 0x000f260000000a00 */
[----:B---3--:R-:W3:Y:S01]  /*06f0*/  LDS R2, [UR8+0x1c] ;  /* 0x00001c08ff027984 */ /* 0x008ee20008000800 */
[C---:B----4-:R-:W-:Y:S01]  /*0700*/  SHF.L.U64.HI R6, R8.reuse, 0x1, R9 ;  /* 0x0000000108067819 */ /* 0x050fe20000010209 */
[----:B------:R-:W-:-:S03]  /*0710*/  IMAD.SHL.U32 R5, R8, 0x2, RZ ;  /* 0x0000000208057824 */ /* 0x000fc600078e00ff */
[--C-:B------:R-:W-:Y:S02]  /*0720*/  SHF.R.U32.HI R7, RZ, 0x4, R6.reuse ;  /* 0x00000004ff077819 */ /* 0x100fe40000011606 */
[----:B------:R-:W-:-:S05]  /*0730*/  SHF.R.U64 R5, R5, 0x4, R6 ;  /* 0x0000000405057819 */ /* 0x000fca0000001206 */
[----:B------:R4:W-:Y:S01]  /*0740*/  STS [UR8+0xc], R5 ;  /* 0x00000c05ff007988 */ /* 0x0009e20008000808 */
[----:B--2---:R-:W-:Y:S02]  /*0750*/  LOP3.LUT R3, R3, 0x7, RZ, 0xb8, !PT ;  /* 0x0000000703037812 */ /* 0x004fe400078eb8ff */
[----:B---3--:R-:W-:-:S03]  /*0760*/  LOP3.LUT R2, R2, 0xf, R7, 0xb8, !PT ;  /* 0x0000000f02027812 */ /* 0x008fc600078eb807 */
[----:B------:R4:W-:Y:S04]  /*0770*/  STS [UR8+0x34], R3 ;  /* 0x00003403ff007988 */ /* 0x0009e80008000808 */
[----:B------:R4:W-:Y:S02]  /*0780*/  STS [UR8+0x1c], R2 ;  /* 0x00001c02ff007988 */ /* 0x0009e40008000808 */
.L_x_11:
[----:B------:R-:W-:Y:S05]  /*0790*/  BSYNC.RECONVERGENT B0 ;  /* 0x0000000000007941 */ /* 0x000fea0003800200 */
.L_x_10:
[----:B------:R-:W-:Y:S04]  /*07a0*/  BSSY.RECONVERGENT B1, `(.L_x_12) ;  /* 0x000001a000017945 */ /* 0x000fe80003800200 */
[----:B------:R-:W-:Y:S04]  /*07b0*/  BSSY.RELIABLE B0, `(.L_x_13) ;  /* 0x0000015000007945 */ /* 0x000fe80003800100 */
[----:B------:R-:W-:Y:S05]  /*07c0*/  @P3 BRA `(.L_x_14) ;  /* 0x0000000000203947 */ /* 0x000fea0003800000 */
[----:B--234-:R-:W2:Y:S02]  /*07d0*/  LDS R2, [UR8+0x34] ;  /* 0x00003408ff027984 */ /* 0x01cea40008000800 */
[----:B--2---:R-:W-:-:S05]  /*07e0*/  LOP3.LUT R2, R2, 0x38, RZ, 0xb8, !PT ;  /* 0x0000003802027812 */ /* 0x004fca00078eb8ff */
[----:B------:R2:W-:Y:S01]  /*07f0*/  STS [UR8+0x34], R2 ;  /* 0x00003402ff007988 */ /* 0x0005e20008000808 */
[----:B------:R-:W-:Y:S05]  /*0800*/  @P3 BRA `(.L_x_15) ;  /* 0x0000000000203947 */ /* 0x000fea0003800000 */
[----:B--2---:R-:W2:Y:S01]  /*0810*/  LDS R2, [UR8+0x8] ;  /* 0x00000808ff027984 */ /* 0x004ea20008000800 */
[----:B------:R-:W-:-:S05]  /*0820*/  IMAD.MOV.U32 R3, RZ, RZ, 0x780 ;  /* 0x00000780ff037424 */ /* 0x000fca00078e00ff */
[----:B--2---:R-:W-:-:S05]  /*0830*/  LOP3.LUT R2, R2, 0x500, R3, 0xd8, !PT ;  /* 0x0000050002027812 */ /* 0x004fca00078ed803 */
[----:B------:R5:W-:Y:S02]  /*0840*/  STS [UR8+0x8], R2 ;  /* 0x00000802ff007988 */ /* 0x000be40008000808 */
.L_x_14:
[----:B------:R-:W-:Y:S05]  /*0850*/  @P3 BRA `(.L_x_16) ;  /* 0x0000000000283947 */ /* 0x000fea0003800000 */
[----:B--2345:R-:W2:Y:S02]  /*0860*/  LDS R2, [UR8+0x8] ;  /* 0x00000808ff027984 */ /* 0x03cea40008000800 */
[----:B--2---:R-:W-:-:S05]  /*0870*/  LOP3.LUT R2, R2, 0x1800, RZ, 0xb8, !PT ;  /* 0x0000180002027812 */ /* 0x004fca00078eb8ff */
[----:B------:R3:W-:Y:S02]  /*0880*/  STS [UR8+0x8], R2 ;  /* 0x00000802ff007988 */ /* 0x0007e40008000808 */
.L_x_15:
[----:B------:R-:W-:Y:S05]  /*0890*/  @P3 BREAK.RELIABLE B0 ;  /* 0x0000000000003942 */ /* 0x000fea0003800100 */
[----:B------:R-:W-:Y:S05]  /*08a0*/  @P3 BRA `(.L_x_17) ;  /* 0x0000000000243947 */ /* 0x000fea0003800000 */
[----:B------:R-:W4:Y:S01]  /*08b0*/  LDS R3, [UR8+0x8] ;  /* 0x00000808ff037984 */ /* 0x000f220008000800 */
[----:B--23--:R-:W-:-:S05]  /*08c0*/  IMAD.MOV.U32 R2, RZ, RZ, 0x6000 ;  /* 0x00006000ff027424 */ /* 0x00cfca00078e00ff */
[----:B----4-:R-:W-:-:S04]  /*08d0*/  LOP3.LUT R2, R3, 0x6000, R2, 0xd8, !PT ;  /* 0x0000600003027812 */ /* 0x010fc800078ed802 */
[----:B------:R-:W-:-:S05]  /*08e0*/  LOP3.LUT R2, R2, 0x400000, RZ, 0xb8, !PT ;  /* 0x0040000002027812 */ /* 0x000fca00078eb8ff */
[----:B------:R2:W-:Y:S02]  /*08f0*/  STS [UR8+0x8], R2 ;  /* 0x00000802ff007988 */ /* 0x0005e40008000808 */
.L_x_16:
[----:B------:R-:W-:Y:S05]  /*0900*/  BSYNC.RELIABLE B0 ;  /* 0x0000000000007941 */ /* 0x000fea0003800100 */
.L_x_13:
[----:B--2345:R-:W2:Y:S02]  /*0910*/  @!P3 LDS R2, [UR8+0x8] ;  /* 0x00000808ff02b984 */ /* 0x03cea40008000800 */
[----:B--2---:R-:W-:-:S05]  /*0920*/  @!P3 LOP3.LUT R2, R2, 0x8000, RZ, 0xb8, !PT ;  /* 0x000080000202b812 */ /* 0x004fca00078eb8ff */
[----:B------:R4:W-:Y:S02]  /*0930*/  @!P3 STS [UR8+0x8], R2 ;  /* 0x00000802ff00b988 */ /* 0x0009e40008000808 */
.L_x_17:
[----:B------:R-:W-:Y:S05]  /*0940*/  BSYNC.RECONVERGENT B1 ;  /* 0x0000000000017941 */ /* 0x000fea0003800200 */
.L_x_12:
[----:B------:R-:W-:Y:S05]  /*0950*/  WARPSYNC.ALL ;  /* 0x0000000000007948 */ /* 0x000fea0003800000 */
[----:B------:R-:W-:Y:S01]  /*0960*/  NOP ;  /* 0x0000000000007918 */ /* 0x000fe20000000000 */
[----:B------:R-:W-:Y:S05]  /*0970*/  @P0 BRA `(.L_x_18) ;  /* 0x0000000000300947 */ /* 0x000fea0003800000 */
[----:B--234-:R-:W2:Y:S01]  /*0980*/  S2R R2, SR_LANEID ;  /* 0x0000000000027919 */ /* 0x01cea20000000000 */
[----:B------:R-:W-:Y:S05]  /*0990*/  WARPSYNC.ALL ;  /* 0x0000000000007948 */ /* 0x000fea0003800000 */
[----:B------:R-:W-:Y:S01]  /*09a0*/  NOP ;  /* 0x0000000000007918 */ /* 0x000fe20000000000 */
[----:B--2---:R-:W-:-:S05]  /*09b0*/  IMAD.SHL.U32 R5, R2, 0x4, RZ ;  /* 0x0000000402057824 */ /* 0x004fca00078e00ff */
[----:B------:R-:W2:Y:S01]  /*09c0*/  LDS R7, [R5+UR8] ;  /* 0x0000000805077984 */ /* 0x000ea20008000800 */
[----:B------:R-:W-:-:S05]  /*09d0*/  IADD3 R2, P1, PT, R5, UR24, RZ ;  /* 0x0000001805027c10 */ /* 0x000fca000ff3e0ff */
[----:B------:R-:W-:-:S05]  /*09e0*/  IMAD.X R3, RZ, RZ, UR25, P1 ;  /* 0x00000019ff037e24 */ /* 0x000fca00088e06ff */
[----:B--2---:R5:W2:Y:S01]  /*09f0*/  ATOMG.E.EXCH.STRONG.GPU PT, RZ, [R2], R7 ;  /* 0x0000000702ff73a8 */ /* 0x004aa200041ee100 */
[----:B------:R-:W-:-:S04]  /*0a00*/  DEPBAR {5,4,3,2,1,0} ;  /* 0x0000003f0000791a */ /* 0x000fc80000000000 */
[----:B------:R-:W3:Y:S02]  /*0a10*/  CCTL.E.C.LDCU.IV.DEEP [UR24] ;  /* 0x0000000018007540 */ /* 0x000ee40009c08000 */
[----:B---3--:R5:W-:Y:S01]  /*0a20*/  UTMACCTL.IV [UR24] ;  /* 0x00000000180079b9 */ /* 0x008be20008000000 */
[----:B------:R-:W-:Y:S01]  /*0a30*/  NOP ;  /* 0x0000000000007918 */ /* 0x000fe20000000000 */
.L_x_18:
[----:B------:R-:W-:Y:S05]  /*0a40*/  @P0 BRA `(.L_x_19) ;  /* 0x00000000000c0947 */ /* 0x000fea0003800000 */
[----:B------:R0:W-:Y:S01]  /*0a50*/  UTMACMDFLUSH ;  /* 0x00000000000079b7 */ /* 0x0001e20000000000 */
[----:B------:R-:W-:Y:S05]  /*0a60*/  @P0 BRA `(.L_x_19) ;  /* 0x0000000000040947 */ /* 0x000fea0003800000 */
[----:B------:R-:W-:-:S04]  /*0a70*/  DEPBAR.LE SB0, 0x0 ;  /* 0x000080000000791a */ /* 0x000fc80000000000 */
.L_x_19:
[----:B------:R-:W-:Y:S05]  /*0a80*/  WARPSYNC.ALL ;  /* 0x0000000000007948 */ /* 0x000fea0003800000 */
[----:B------:R-:W-:Y:S01]  /*0a90*/  NOP ;  /* 0x0000000000007918 */ /* 0x000fe20000000000 */
[----:B--2---:R-:W-:Y:S06]  /*0aa0*/  BAR.SYNC.DEFER_BLOCKING 0x0 ;  /* 0x0000000000007b1d */ /* 0x004fec0000010000 */
[----:B------:R-:W-:Y:S02]  /*0ab0*/  BSSY.RECONVERGENT B1, `(.L_x_20) ;  /* 0x000000b000017945 */ /* 0x000fe40003800200 */
[----:B------:R-:W-:Y:S06]  /*0ac0*/  BAR.SYNC.DEFER_BLOCKING 0x0 ;  /* 0x0000000000007b1d */ /* 0x000fec0000010000 */
[----:B------:R2:W-:Y:S01]  /*0ad0*/  @!P0 STS [R11], RZ ;  /* 0x000000ff0b008388 */ /* 0x0005e20000000800 */
[----:B------:R-:W-:Y:S01]  /*0ae0*/  NOP ;  /* 0x0000000000007918 */ /* 0x000fe20000000000 */
[----:B------:R-:W-:Y:S05]  /*0af0*/  @P3 BRA `(.L_x_21) ;  /* 0x0000000000183947 */ /* 0x000fea0003800000 */
[----:B---345:R-:W3:Y:S01]  /*0b00*/  LDS R2, [UR8+0x8] ;  /* 0x00000808ff027984 */ /* 0x038ee20008000800 */
[----:B------:R-:W4:Y:S01]  /*0b10*/  LDC.64 R6, c[0x0][0x388] ;  /* 0x0000e200ff067b82 */ /* 0x000f220000000a00 */
[----:B------:R-:W-:Y:S02]  /*0b20*/  IMAD.MOV.U32 R3, RZ, RZ, 0x70 ;  /* 0x00000070ff037424 */ /* 0x000fe400078e00ff */
[----:B----4-:R4:W-:Y:S03]  /*0b30*/  STS.64 [UR8], R6 ;  /* 0x00000006ff007988 */ /* 0x0109e60008000a08 */
[----:B---3--:R-:W-:-:S05]  /*0b40*/  LOP3.LUT R2, R2, 0x10, R3, 0xd8, !PT ;  /* 0x0000001002027812 */ /* 0x008fca00078ed803 */
[----:B------:R4:W-:Y:S02]  /*0b50*/  STS [UR8+0x8], R2 ;  /* 0x00000802ff007988 */ /* 0x0009e40008000808 */
.L_x_21:
[----:B-----5:R-:W-:Y:S05]  /*0b60*/  BSYNC.RECONVERGENT B1 ;  /* 0x0000000000017941 */ /* 0x020fea0003800200 */
.L_x_20:
[----:B------:R-:W-:Y:S04]  /*0b70*/  BSSY.RECONVERGENT B2, `(.L_x_22) ;  /* 0x000000f000027945 */ /* 0x000fe80003800200 */
[----:B------:R-:W-:Y:S04]  /*0b80*/  BSSY.RELIABLE B1, `(.L_x_23) ;  /* 0x000000c000017945 */ /* 0x000fe80003800100 */
[----:B------:R-:W-:Y:S05]  /*0b90*/  @P3 BRA `(.L_x_24) ;  /* 0x0000000000283947 */ /* 0x000fea0003800000 */
[----:B---34-:R-:W3:Y:S01]  /*0ba0*/  LDS R2, [UR8+0x34] ;  /* 0x00003408ff027984 */ /* 0x018ee20008000800 */
[----:B------:R-:W-:Y:S01]  /*0bb0*/  IMAD.MOV.U32 R3, RZ, RZ, 0x3f000000 ;  /* 0x3f000000ff037424 */ /* 0x000fe200078e00ff */
[----:B------:R-:W-:Y:S05]  /*0bc0*/  @P3 BREAK.RELIABLE B1 ;  /* 0x0000000000013942 */ /* 0x000fea0003800100 */
[----:B---3--:R-:W-:-:S05]  /*0bd0*/  LOP3.LUT R2, R2, 0xff000000, R3, 0xb8, !PT ;  /* 0xff00000002027812 */ /* 0x008fca00078eb803 */
[----:B------:R3:W-:Y:S01]  /*0be0*/  STS [UR8+0x34], R2 ;  /* 0x00003402ff007988 */ /* 0x0007e20008000808 */
[----:B------:R-:W-:Y:S05]  /*0bf0*/  @P3 BRA `(.L_x_25) ;  /* 0x0000000000183947 */ /* 0x000fea0003800000 */
[----:B---3--:R-:W3:Y:S01]  /*0c00*/  LDS R2, [UR8+0x38] ;  /* 0x00003808ff027984 */ /* 0x008ee20008000800 */
[----:B------:R-:W-:-:S05]  /*0c10*/  IMAD.MOV.U32 R3, RZ, RZ, 0xff ;  /* 0x000000ffff037424 */ /* 0x000fca00078e00ff */
[----:B---3--:R-:W-:-:S05]  /*0c20*/  LOP3.LUT R2, R2, 0xff, R3, 0xb8, !PT ;  /* 0x000000ff02027812 */ /* 0x008fca00078eb803 */
[----:B------:R5:W-:Y:S02]  /*0c30*/  STS [UR8+0x38], R2 ;  /* 0x00003802ff007988 */ /* 0x000be40008000808 */
.L_x_24:
[----:B------:R-:W-:Y:S05]  /*0c40*/  BSYNC.RELIABLE B1 ;  /* 0x0000000000017941 */ /* 0x000fea0003800100 */
.L_x_23:
[----:B------:R2:W-:Y:S02]  /*0c50*/  @!P3 STS [UR8+0x20], R12 ;  /* 0x0000200cff00b988 */ /* 0x0005e40008000808 */
.L_x_25:
[----:B------:R-:W-:Y:S05]  /*0c60*/  BSYNC.RECONVERGENT B2 ;  /* 0x0000000000027941 */ /* 0x000fea0003800200 */
.L_x_22:
[----:B------:R-:W-:Y:S05]  /*0c70*/  WARPSYNC.ALL ;  /* 0x0000000000007948 */ /* 0x000fea0003800000 */
[----:B------:R-:W-:Y:S01]  /*0c80*/  NOP ;  /* 0x0000000000007918 */ /* 0x000fe20000000000 */
[----:B------:R-:W2:Y:S01]  /*0c90*/  LDC R5, c[0x0][0x39c] ;  /* 0x0000e700ff057b82 */ /* 0x000ea20000000800 */
[----:B------:R-:W-:Y:S01]  /*0ca0*/  BSSY.RECONVERGENT B2, `(.L_x_26) ;  /* 0x0000010000027945 */ /* 0x000fe20003800200 */
[----:B--2---:R-:W-:-:S05]  /*0cb0*/  VIADD R5, R5, 0xffffffff ;  /* 0xffffffff05057836 */ /* 0x004fca0000000000 */
[----:B------:R2:W-:Y:S01]  /*0cc0*/  @!P3 STS [UR8+0x24], R5 ;  /* 0x00002405ff00b988 */ /* 0x0005e20008000808 */
[----:B------:R-:W-:Y:S05]  /*0cd0*/  @P3 BRA `(.L_x_27) ;  /* 0x0000000000303947 */ /* 0x000fea0003800000 */
[----:B------:R-:W2:Y:S01]  /*0ce0*/  LDS R3, [UR8+0x34] ;  /* 0x00003408ff037984 */ /* 0x000ea20008000800 */
[----:B----4-:R-:W4:Y:S03]  /*0cf0*/  LDC.64 R6, c[0x0][0x3b0] ;  /* 0x0000ec00ff067b82 */ /* 0x010f260000000a00 */
[----:B---3-5:R-:W3:Y:S01]  /*0d00*/  LDS R2, [UR8+0x1c] ;  /* 0x00001c08ff027984 */ /* 0x028ee20008000800 */
        /* <DEDUP_REMOVED lines=9> */
.L_x_27:
[----:B------:R-:W-:Y:S05]  /*0da0*/  BSYNC.RECONVERGENT B2 ;  /* 0x0000000000027941 */ /* 0x000fea0003800200 */
.L_x_26:
[----:B------:R-:W-:Y:S04]  /*0db0*/  BSSY.RECONVERGENT B3, `(.L_x_28) ;  /* 0x000001a000037945 */ /* 0x000fe80003800200 */
[----:B------:R-:W-:Y:S04]  /*0dc0*/  BSSY.RELIABLE B2, `(.L_x_29) ;  /* 0x0000015000027945 */ /* 0x000fe80003800100 */
[----:B------:R-:W-:Y:S05]  /*0dd0*/  @P3 BRA `(.L_x_30) ;  /* 0x0000000000203947 */ /* 0x000fea0003800000 */
[----:B---345:R-:W3:Y:S02]  /*0de0*/  LDS R2, [UR8+0x34] ;  /* 0x00003408ff027984 */ /* 0x038ee40008000800 */
[----:B---3--:R-:W-:-:S05]  /*0df0*/  LOP3.LUT R2, R2, 0x38, RZ, 0xb8, !PT ;  /* 0x0000003802027812 */ /* 0x008fca00078eb8ff */
[----:B------:R3:W-:Y:S01]  /*0e00*/  STS [UR8+0x34], R2 ;  /* 0x00003402ff007988 */ /* 0x0007e20008000808 */
[----:B------:R-:W-:Y:S05]  /*0e10*/  @P3 BRA `(.L_x_31) ;  /* 0x0000000000203947 */ /* 0x000fea0003800000 */
[----:B---3--:R-:W3:Y:S01]  /*0e20*/  LDS R2, [UR8+0x8] ;  /* 0x00000808ff027984 */ /* 0x008ee20008000800 */
[----:B------:R-:W-:-:S05]  /*0e30*/  IMAD.MOV.U32 R3, RZ, RZ, 0x780 ;  /* 0x00000780ff037424 */ /* 0x000fca00078e00ff */
[----:B---3--:R-:W-:-:S05]  /*0e40*/  LOP3.LUT R2, R2, 0x500, R3, 0xd8, !PT ;  /* 0x0000050002027812 */ /* 0x008fca00078ed803 */
[----:B------:R3:W-:Y:S02]  /*0e50*/  STS [UR8+0x8], R2 ;  /* 0x00000802ff007988 */ /* 0x0007e40008000808 */
.L_x_30:
[----:B------:R-:W-:Y:S05]  /*0e60*/  @P3 BRA `(.L_x_32) ;  /* 0x0000000000283947 */ /* 0x000fea0003800000 */
[----:B---345:R-:W3:Y:S02]  /*0e70*/  LDS R2, [UR8+0x8] ;  /* 0x00000808ff027984 */ /* 0x038ee40008000800 */
[----:B---3--:R-:W-:-:S05]  /*0e80*/  LOP3.LUT R2, R2, 0x1800, RZ, 0xb8, !PT ;  /* 0x0000180002027812 */ /* 0x008fca00078eb8ff */
[----:B------:R4:W-:Y:S02]  /*0e90*/  STS [UR8+0x8], R2 ;  /* 0x00000802ff007988 */ /* 0x0009e40008000808 */
.L_x_31:
[----:B------:R-:W-:Y:S05]  /*0ea0*/  @P3 BREAK.RELIABLE B2 ;  /* 0x0000000000023942 */ /* 0x000fea0003800100 */
[----:B------:R-:W-:Y:S05]  /*0eb0*/  @P3 BRA `(.L_x_33) ;  /* 0x0000000000243947 */ /* 0x000fea0003800000 */
[----:B---34-:R-:W3:Y:S01]  /*0ec0*/  LDS R2, [UR8+0x8] ;  /* 0x00000808ff027984 */ /* 0x018ee20008000800 */
[----:B------:R-:W-:-:S05]  /*0ed0*/  IMAD.MOV.U32 R3, RZ, RZ, 0x6000 ;  /* 0x00006000ff037424 */ /* 0x000fca00078e00ff */
[----:B---3--:R-:W-:-:S04]  /*0ee0*/  LOP3.LUT R2, R2, 0x6000, R3, 0xd8, !PT ;  /* 0x0000600002027812 */ /* 0x008fc800078ed803 */
[----:B------:R-:W-:-:S05]  /*0ef0*/  LOP3.LUT R2, R2, 0x400000, RZ, 0xb8, !PT ;  /* 0x0040000002027812 */ /* 0x000fca00078eb8ff */
[----:B------:R3:W-:Y:S02]  /*0f00*/  STS [UR8+0x8], R2 ;  /* 0x00000802ff007988 */ /* 0x0007e40008000808 */
.L_x_32:
[----:B------:R-:W-:Y:S05]  /*0f10*/  BSYNC.RELIABLE B2 ;  /* 0x0000000000027941 */ /* 0x000fea0003800100 */
.L_x_29:
[----:B---345:R-:W3:Y:S02]  /*0f20*/  @!P3 LDS R2, [UR8+0x8] ;  /* 0x00000808ff02b984 */ /* 0x038ee40008000800 */
[----:B---3--:R-:W-:-:S05]  /*0f30*/  @!P3 LOP3.LUT R2, R2, 0x8000, RZ, 0xb8, !PT ;  /* 0x000080000202b812 */ /* 0x008fca00078eb8ff */
[----:B------:R5:W-:Y:S02]  /*0f40*/  @!P3 STS [UR8+0x8], R2 ;  /* 0x00000802ff00b988 */ /* 0x000be40008000808 */
.L_x_33:
[----:B------:R-:W-:Y:S05]  /*0f50*/  BSYNC.RECONVERGENT B3 ;  /* 0x0000000000037941 */ /* 0x000fea0003800200 */
.L_x_28:
[----:B------:R-:W-:Y:S05]  /*0f60*/  WARPSYNC.ALL ;  /* 0x0000000000007948 */ /* 0x000fea0003800000 */
[----:B------:R-:W-:Y:S01]  /*0f70*/  NOP ;  /* 0x0000000000007918 */ /* 0x000fe20000000000 */
[----:B------:R-:W-:-:S04]  /*0f80*/  UIADD3 UR5, UPT, UPT, UR4, 0x80, URZ ;  /* 0x0000008004057890 */ /* 0x000fc8000fffe0ff */
[----:B------:R-:W-:-:S04]  /*0f90*/  UIADD3 UR26, UP0, UPT, UR5, UR20, URZ ;  /* 0x00000014051a7290 */ /* 0x000fc8000ff1e0ff */
[----:B------:R-:W-:Y:S01]  /*0fa0*/  ULEA.HI.X.SX32 UR27, UR5, UR21, 0x1, UP0 ;  /* 0x00000015051b7291 */ /* 0x000fe200080f0eff */
[----:B------:R-:W-:Y:S11]  /*0fb0*/  @P0 BRA `(.L_x_34) ;  /* 0x0000000000300947 */ /* 0x000ff60003800000 */
[----:B---345:R-:W3:Y:S01]  /*0fc0*/  S2R R2, SR_LANEID ;  /* 0x0000000000027919 */ /* 0x038ee20000000000 */
[----:B------:R-:W-:Y:S05]  /*0fd0*/  WARPSYNC.ALL ;  /* 0x0000000000007948 */ /* 0x000fea0003800000 */
[----:B------:R-:W-:Y:S01]  /*0fe0*/  NOP ;  /* 0x0000000000007918 */ /* 0x000fe20000000000 */
[----:B---3--:R-:W-:-:S05]  /*0ff0*/  IMAD.SHL.U32 R6, R2, 0x4, RZ ;  /* 0x0000000402067824 */ /* 0x008fca00078e00ff */
[----:B------:R-:W3:Y:S01]  /*1000*/  LDS R7, [R6+UR8] ;  /* 0x0000000806077984 */ /* 0x000ee20008000800 */
[----:B------:R-:W-:-:S05]  /*1010*/  IADD3 R2, P1, PT, R6, UR26, RZ ;  /* 0x0000001a06027c10 */ /* 0x000fca000ff3e0ff */
[----:B------:R-:W-:-:S05]  /*1020*/  IMAD.X R3, RZ, RZ, UR27, P1 ;  /* 0x0000001bff037e24 */ /* 0x000fca00088e06ff */
[----:B---3--:R3:W4:Y:S01]  /*1030*/  ATOMG.E.EXCH.STRONG.GPU PT, RZ, [R2], R7 ;  /* 0x0000000702ff73a8 */ /* 0x00872200041ee100 */
[----:B------:R-:W-:-:S04]  /*1040*/  DEPBAR {5,4,3,2,1,0} ;  /* 0x0000003f0000791a */ /* 0x000fc80000000000 */
[----:B------:R-:W5:Y:S02]  /*1050*/  CCTL.E.C.LDCU.IV.DEEP [UR26] ;  /* 0x000000001a007540 */ /* 0x000f640009c08000 */
[----:B-----5:R3:W-:Y:S01]  /*1060*/  UTMACCTL.IV [UR26] ;  /* 0x000000001a0079b9 */ /* 0x0207e20008000000 */
[----:B------:R-:W-:Y:S01]  /*1070*/  NOP ;  /* 0x0000000000007918 */ /* 0x000fe20000000000 */
.L_x_34:
[----:B------:R-:W-:Y:S05]  /*1080*/  @P0 BRA `(.L_x_35) ;  /* 0x00000000000c0947 */ /* 0x000fea0003800000 */
[----:B------:R0:W-:Y:S01]  /*1090*/  UTMACMDFLUSH ;  /* 0x00000000000079b7 */ /* 0x0001e20000000000 */
[----:B------:R-:W-:Y:S05]  /*10a0*/  @P0 BRA `(.L_x_35) ;  /* 0x0000000000040947 */ /* 0x000fea0003800000 */
[----:B------:R-:W-:-:S04]  /*10b0*/  DEPBAR.LE SB0, 0x0 ;  /* 0x000080000000791a */ /* 0x000fc80000000000 */
.L_x_35:
[----:B------:R-:W-:Y:S05]  /*10c0*/  WARPSYNC.ALL ;  /* 0x0000000000007948 */ /* 0x000fea0003800000 */
[----:B------:R-:W-:Y:S01]  /*10d0*/  NOP ;  /* 0x0000000000007918 */ /* 0x000fe20000000000 */
[----:B----4-:R-:W-:Y:S06]  /*10e0*/  BAR.SYNC.DEFER_BLOCKING 0x0 ;  /* 0x0000000000007b1d */ /* 0x010fec0000010000 */
[----:B------:R-:W-:Y:S02]  /*10f0*/  BSSY.RECONVERGENT B3, `(.L_x_36) ;  /* 0x000000b000037945 */ /* 0x000fe40003800200 */
[----:B------:R-:W-:Y:S06]  /*1100*/  BAR.SYNC.DEFER_BLOCKING 0x0 ;  /* 0x0000000000007b1d */ /* 0x000fec0000010000 */
[----:B------:R4:W-:Y:S01]  /*1110*/  @!P0 STS [R11], RZ ;  /* 0x000000ff0b008388 */ /* 0x0009e20000000800 */
[----:B------:R-:W-:Y:S01]  /*1120*/  NOP ;  /* 0x0000000000007918 */ /* 0x000fe20000000000 */
[----:B------:R-:W-:Y:S05]  /*1130*/  @P3 BRA `(.L_x_37) ;  /* 0x0000000000183947 */ /* 0x000fea0003800000 */
[----:B---3-5:R-:W3:Y:S01]  /*1140*/  LDS R2, [UR8+0x8] ;  /* 0x00000808ff027984 */ /* 0x028ee20008000800 */
[----:B------:R-:W5:Y:S01]  /*1150*/  LDC.64 R6, c[0x0][0x390] ;  /* 0x0000e400ff067b82 */ /* 0x000f620000000a00 */
[----:B------:R-:W-:Y:S02]  /*1160*/  IMAD.MOV.U32 R3, RZ, RZ, 0x70 ;  /* 0x00000070ff037424 */ /* 0x000fe400078e00ff */
[----:B-----5:R5:W-:Y:S03]  /*1170*/  STS.64 [UR8], R6 ;  /* 0x00000006ff007988 */ /* 0x020be60008000a08 */
[----:B---3--:R-:W-:-:S05]  /*1180*/  LOP3.LUT R2, R2, 0x10, R3, 0xd8, !PT ;  /* 0x0000001002027812 */ /* 0x008fca00078ed803 */
[----:B------:R5:W-:Y:S02]  /*1190*/  STS [UR8+0x8], R2 ;  /* 0x00000802ff007988 */ /* 0x000be40008000808 */
.L_x_37:
[----:B---3--:R-:W-:Y:S05]  /*11a0*/  BSYNC.RECONVERGENT B3 ;  /* 0x0000000000037941 */ /* 0x008fea0003800200 */
.L_x_36:
[----:B------:R-:W-:Y:S04]  /*11b0*/  BSSY.RECONVERGENT B4, `(.L_x_38) ;  /* 0x0000011000047945 */ /* 0x000fe80003800200 */
[----:B------:R-:W-:Y:S04]  /*11c0*/  BSSY.RELIABLE B3, `(.L_x_39) ;  /* 0x000000e000037945 */ /* 0x000fe80003800100 */
[----:B------:R-:W-:Y:S05]  /*11d0*/  @P3 BRA `(.L_x_40) ;  /* 0x0000000000243947 */ /* 0x000fea0003800000 */
[----:B-----5:R-:W3:Y:S01]  /*11e0*/  LDS R2, [UR8+0x34] ;  /* 0x00003408ff027984 */ /* 0x020ee20008000800 */
[----:B------:R-:W-:-:S05]  /*11f0*/  IMAD.MOV.U32 R3, RZ, RZ, 0x3f000000 ;  /* 0x3f000000ff037424 */ /* 0x000fca00078e00ff */
[----:B---3--:R-:W-:-:S05]  /*1200*/  LOP3.LUT R2, R2, 0xff000000, R3, 0xb8, !PT ;  /* 0xff00000002027812 */ /* 0x008fca00078eb803 */
[----:B------:R3:W-:Y:S01]  /*1210*/  STS [UR8+0x34], R2 ;  /* 0x00003402ff007988 */ /* 0x0007e20008000808 */
[----:B------:R-:W-:Y:S05]  /*1220*/  @P3 BRA `(.L_x_41) ;  /* 0x00000000001c3947 */ /* 0x000fea0003800000 */
[----:B---3--:R-:W3:Y:S01]  /*1230*/  LDS R2, [UR8+0x38] ;  /* 0x00003808ff027984 */ /* 0x008ee20008000800 */
[----:B------:R-:W-:-:S05]  /*1240*/  IMAD.MOV.U32 R3, RZ, RZ, 0x3f ;  /* 0x0000003fff037424 */ /* 0x000fca00078e00ff */
[----:B---3--:R-:W-:-:S05]  /*1250*/  LOP3.LUT R2, R2, 0xff, R3, 0xb8, !PT ;  /* 0x000000ff02027812 */ /* 0x008fca00078eb803 */
[----:B------:R3:W-:Y:S02]  /*1260*/  STS [UR8+0x38], R2 ;  /* 0x00003802ff007988 */ /* 0x0007e40008000808 */
.L_x_40:
[----:B------:R-:W-:Y:S05]  /*1270*/  @P3 BREAK.RELIABLE B3 ;  /* 0x0000000000033942 */ /* 0x000fea0003800100 */
[----:B------:R-:W-:Y:S05]  /*1280*/  @P3 BRA `(.L_x_42) ;  /* 0x00000000000c3947 */ /* 0x000fea0003800000 */
[----:B------:R2:W-:Y:S02]  /*1290*/  STS [UR8+0x20], R5 ;  /* 0x00002005ff007988 */ /* 0x0005e40008000808 */
.L_x_41:
[----:B------:R-:W-:Y:S05]  /*12a0*/  BSYNC.RELIABLE B3 ;  /* 0x0000000000037941 */ /* 0x000fea0003800100 */
.L_x_39:
[----:B------:R2:W-:Y:S02]  /*12b0*/  @!P3 STS [UR8+0x24], R4 ;  /* 0x00002404ff00b988 */ /* 0x0005e40008000808 */
.L_x_42:
[----:B------:R-:W-:Y:S05]  /*12c0*/  BSYNC.RECONVERGENT B4 ;  /* 0x0000000000047941 */ /* 0x000fea0003800200 */
.L_x_38:
[----:B------:R-:W-:Y:S05]  /*12d0*/  WARPSYNC.ALL ;  /* 0x0000000000007948 */ /* 0x000fea0003800000 */
[----:B------:R-:W-:Y:S01]  /*12e0*/  NOP ;  /* 0x0000000000007918 */ /* 0x000fe20000000000 */
[----:B------:R-:W-:Y:S04]  /*12f0*/  BSSY.RECONVERGENT B4, `(.L_x_43) ;  /* 0x000000e000047945 */ /* 0x000fe80003800200 */
[----:B------:R-:W-:Y:S05]  /*1300*/  @P3 BRA `(.L_x_44) ;  /* 0x0000000000303947 */ /* 0x000fea0003800000 */
[----:B------:R-:W2:Y:S02]  /*1310*/  LDS R3, [UR8+0x34] ;  /* 0x00003408ff037984 */ /* 0x000ea40008000800 */
[----:B--2---:R-:W2:Y:S02]  /*1320*/  LDC.64 R4, c[0x0][0x3b8] ;  /* 0x0000ee00ff047b82 */ /* 0x004ea40000000a00 */
[----:B---3-5:R-:W3:Y:S01]  /*1330*/  LDS R2, [UR8+0x1c] ;  /* 0x00001c08ff027984 */ /* 0x028ee20008000800 */
[C---:B--2---:R-:W-:Y:S01]  /*1340*/  SHF.L.U64.HI R5, R4.reuse, 0x1, R5 ;  /* 0x0000000104057819 */ /* 0x044fe20000010205 */
[----:B------:R-:W-:-:S03]  /*1350*/  IMAD.SHL.U32 R4, R4, 0x2, RZ ;  /* 0x0000000204047824 */ /* 0x000fc600078e00ff */
[--C-:B------:R-:W-:Y:S02]  /*1360*/  SHF.R.U32.HI R7, RZ, 0x4, R5.reuse ;  /* 0x00000004ff077819 */ /* 0x100fe40000011605 */
[----:B------:R-:W-:-:S05]  /*1370*/  SHF.R.U64 R4, R4, 0x4, R5 ;  /* 0x0000000404047819 */ /* 0x000fca0000001205 */
[----:B------:R2:W-:Y:S01]  /*1380*/  STS [UR8+0xc], R4 ;  /* 0x00000c04ff007988 */ /* 0x0005e20008000808 */
[----:B------:R-:W-:Y:S02]  /*1390*/  LOP3.LUT R3, R3, 0x7, RZ, 0xb8, !PT ;  /* 0x0000000703037812 */ /* 0x000fe400078eb8ff */
[----:B---3--:R-:W-:-:S03]  /*13a0*/  LOP3.LUT R2, R2, 0xf, R7, 0xb8, !PT ;  /* 0x0000000f02027812 */ /* 0x008fc600078eb807 */
[----:B------:R2:W-:Y:S04]  /*13b0*/  STS [UR8+0x34], R3 ;  /* 0x00003403ff007988 */ /* 0x0005e80008000808 */
[----:B------:R2:W-:Y:S02]  /*13c0*/  STS [UR8+0x1c], R2 ;  /* 0x00001c02ff007988 */ /* 0x0005e40008000808 */
.L_x_44:
[----:B------:R-:W-:Y:S05]  /*13d0*/  BSYNC.RECONVERGENT B4 ;  /* 0x0000000000047941 */ /* 0x000fea0003800200 */
.L_x_43:
[----:B------:R-:W-:Y:S04]  /*13e0*/  BSSY.RECONVERGENT B5, `(.L_x_45) ;  /* 0x000001a000057945 */ /* 0x000fe80003800200 */
[----:B------:R-:W-:Y:S04]  /*13f0*/  BSSY.RELIABLE B4, `(.L_x_46) ;  /* 0x0000015000047945 */ /* 0x000fe80003800100 */
[----:B------:R-:W-:Y:S05]  /*1400*/  @P3 BRA `(.L_x_47) ;  /* 0x0000000000203947 */ /* 0x000fea0003800000 */
[----:B--23-5:R-:W2:Y:S02]  /*1410*/  LDS R2, [UR8+0x34] ;  /* 0x00003408ff027984 */ /* 0x02cea40008000800 */
[----:B--2---:R-:W-:-:S05]  /*1420*/  LOP3.LUT R2, R2, 0x38, RZ, 0xb8, !PT ;  /* 0x0000003802027812 */ /* 0x004fca00078eb8ff */
[----:B------:R2:W-:Y:S01]  /*1430*/  STS [UR8+0x34], R2 ;  /* 0x00003402ff007988 */ /* 0x0005e20008000808 */
[----:B------:R-:W-:Y:S05]  /*1440*/  @P3 BRA `(.L_x_48) ;  /* 0x0000000000203947 */ /* 0x000fea0003800000 */
[----:B--2---:R-:W2:Y:S01]  /*1450*/  LDS R2, [UR8+0x8] ;  /* 0x00000808ff027984 */ /* 0x004ea20008000800 */
[----:B------:R-:W-:-:S05]  /*1460*/  IMAD.MOV.U32 R3, RZ, RZ, 0x780 ;  /* 0x00000780ff037424 */ /* 0x000fca00078e00ff */
[----:B--2---:R-:W-:-:S05]  /*1470*/  LOP3.LUT R2, R2, 0x500, R3, 0xd8, !PT ;  /* 0x0000050002027812 */ /* 0x004fca00078ed803 */
[----:B------:R2:W-:Y:S02]  /*1480*/  STS [UR8+0x8], R2 ;  /* 0x00000802ff007988 */ /* 0x0005e40008000808 */
.L_x_47:
[----:B------:R-:W-:Y:S05]  /*1490*/  @P3 BRA `(.L_x_49) ;  /* 0x0000000000283947 */ /* 0x000fea0003800000 */
[----:B--23-5:R-:W2:Y:S02]  /*14a0*/  LDS R2, [UR8+0x8] ;  /* 0x00000808ff027984 */ /* 0x02cea40008000800 */
[----:B--2---:R-:W-:-:S05]  /*14b0*/  LOP3.LUT R2, R2, 0x1800, RZ, 0xb8, !PT ;  /* 0x0000180002027812 */ /* 0x004fca00078eb8ff */
[----:B------:R3:W-:Y:S02]  /*14c0*/  STS [UR8+0x8], R2 ;  /* 0x00000802ff007988 */ /* 0x0007e40008000808 */
.L_x_48:
[----:B------:R-:W-:Y:S05]  /*14d0*/  @P3 BREAK.RELIABLE B4 ;  /* 0x0000000000043942 */ /* 0x000fea0003800100 */
[----:B------:R-:W-:Y:S05]  /*14e0*/  @P3 BRA `(.L_x_50) ;  /* 0x0000000000243947 */ /* 0x000fea0003800000 */
[----:B--23--:R-:W2:Y:S01]  /*14f0*/  LDS R2, [UR8+0x8] ;  /* 0x00000808ff027984 */ /* 0x00cea20008000800 */
[----:B------:R-:W-:-:S05]  /*1500*/  IMAD.MOV.U32 R3, RZ, RZ, 0x6000 ;  /* 0x00006000ff037424 */ /* 0x000fca00078e00ff */
[----:B--2---:R-:W-:-:S04]  /*1510*/  LOP3.LUT R2, R2, 0x6000, R3, 0xd8, !PT ;  /* 0x0000600002027812 */ /* 0x004fc800078ed803 */
[----:B------:R-:W-:-:S05]  /*1520*/  LOP3.LUT R2, R2, 0x400000, RZ, 0xb8, !PT ;  /* 0x0040000002027812 */ /* 0x000fca00078eb8ff */
[----:B------:R2:W-:Y:S02]  /*1530*/  STS [UR8+0x8], R2 ;  /* 0x00000802ff007988 */ /* 0x0005e40008000808 */
.L_x_49:
[----:B------:R-:W-:Y:S05]  /*1540*/  BSYNC.RELIABLE B4 ;  /* 0x0000000000047941 */ /* 0x000fea0003800100 */
.L_x_46:
[----:B--23-5:R-:W2:Y:S02]  /*1550*/  @!P3 LDS R2, [UR8+0x8] ;  /* 0x00000808ff02b984 */ /* 0x02cea40008000800 */
[----:B--2---:R-:W-:-:S05]  /*1560*/  @!P3 LOP3.LUT R2, R2, 0x8000, RZ, 0xb8, !PT ;  /* 0x000080000202b812 */ /* 0x004fca00078eb8ff */
[----:B------:R5:W-:Y:S02]  /*1570*/  @!P3 STS [UR8+0x8], R2 ;  /* 0x00000802ff00b988 */ /* 0x000be40008000808 */
.L_x_50:
[----:B------:R-:W-:Y:S05]  /*1580*/  BSYNC.RECONVERGENT B5 ;  /* 0x0000000000057941 */ /* 0x000fea0003800200 */
.L_x_45:
[----:B------:R-:W-:Y:S05]  /*1590*/  WARPSYNC.ALL ;  /* 0x0000000000007948 */ /* 0x000fea0003800000 */
[----:B------:R-:W-:Y:S01]  /*15a0*/  NOP ;  /* 0x0000000000007918 */ /* 0x000fe20000000000 */
[----:B------:R-:W-:-:S04]  /*15b0*/  UIADD3 UR4, UPT, UPT, UR4, 0x100, URZ ;  /* 0x0000010004047890 */ /* 0x000fc8000fffe0ff */
[----:B------:R-:W-:-:S04]  /*15c0*/  UIADD3 UR20, UP0, UPT, UR4, UR20, URZ ;  /* 0x0000001404147290 */ /* 0x000fc8000ff1e0ff */
[----:B------:R-:W-:Y:S01]  /*15d0*/  ULEA.HI.X.SX32 UR21, UR4, UR21, 0x1, UP0 ;  /* 0x0000001504157291 */ /* 0x000fe200080f0eff */
[----:B------:R-:W-:Y:S11]  /*15e0*/  @P0 BRA `(.L_x_51) ;  /* 0x0000000000300947 */ /* 0x000ff60003800000 */
[----:B--23-5:R-:W2:Y:S01]  /*15f0*/  S2R R2, SR_LANEID ;  /* 0x0000000000027919 */ /* 0x02cea20000000000 */
[----:B------:R-:W-:Y:S05]  /*1600*/  WARPSYNC.ALL ;  /* 0x0000000000007948 */ /* 0x000fea0003800000 */
[----:B------:R-:W-:Y:S01]  /*1610*/  NOP ;  /* 0x0000000000007918 */ /* 0x000fe20000000000 */
[----:B--2---:R-:W-:-:S05]  /*1620*/  IMAD.SHL.U32 R4, R2, 0x4, RZ ;  /* 0x0000000402047824 */ /* 0x004fca00078e00ff */
[----:B------:R-:W2:Y:S01]  /*1630*/  LDS R5, [R4+UR8] ;  /* 0x0000000804057984 */ /* 0x000ea20008000800 */
[----:B------:R-:W-:-:S05]  /*1640*/  IADD3 R2, P1, PT, R4, UR20, RZ ;  /* 0x0000001404027c10 */ /* 0x000fca000ff3e0ff */
[----:B------:R-:W-:-:S05]  /*1650*/  IMAD.X R3, RZ, RZ, UR21, P1 ;  /* 0x00000015ff037e24 */ /* 0x000fca00088e06ff */
[----:B--2---:R2:W3:Y:S01]  /*1660*/  ATOMG.E.EXCH.STRONG.GPU PT, RZ, [R2], R5 ;  /* 0x0000000502ff73a8 */ /* 0x0044e200041ee100 */
[----:B------:R-:W-:-:S04]  /*1670*/  DEPBAR {5,4,3,2,1,0} ;  /* 0x0000003f0000791a */ /* 0x000fc80000000000 */
[----:B------:R-:W5:Y:S02]  /*1680*/  CCTL.E.C.LDCU.IV.DEEP [UR20] ;  /* 0x0000000014007540 */ /* 0x000f640009c08000 */
[----:B-----5:R2:W-:Y:S01]  /*1690*/  UTMACCTL.IV [UR20] ;  /* 0x00000000140079b9 */ /* 0x0205e20008000000 */
[----:B------:R-:W-:Y:S01]  /*16a0*/  NOP ;  /* 0x0000000000007918 */ /* 0x000fe20000000000 */
.L_x_51:
[----:B------:R-:W-:Y:S05]  /*16b0*/  @P0 BRA `(.L_x_52) ;  /* 0x00000000000c0947 */ /* 0x000fea0003800000 */
[----:B------:R0:W-:Y:S01]  /*16c0*/  UTMACMDFLUSH ;  /* 0x00000000000079b7 */ /* 0x0001e20000000000 */
[----:B------:R-:W-:Y:S05]  /*16d0*/  @P0 BRA `(.L_x_52) ;  /* 0x0000000000040947 */ /* 0x000fea0003800000 */
[----:B------:R-:W-:-:S04]  /*16e0*/  DEPBAR.LE SB0, 0x0 ;  /* 0x000080000000791a */ /* 0x000fc80000000000 */
.L_x_52:
[----:B------:R-:W-:Y:S05]  /*16f0*/  WARPSYNC.ALL ;  /* 0x0000000000007948 */ /* 0x000fea0003800000 */
[----:B------:R-:W-:Y:S01]  /*1700*/  NOP ;  /* 0x0000000000007918 */ /* 0x000fe20000000000 */
[----:B---3--:R-:W-:Y:S01]  /*1710*/  BAR.SYNC.DEFER_BLOCKING 0x0 ;  /* 0x0000000000007b1d */ /* 0x008fe20000010000 */
[----:B--2--5:R-:W-:Y:S01]  /*1720*/  SHF.R.U32.HI R2, RZ, 0x5, R0 ;  /* 0x00000005ff027819 */ /* 0x024fe20000011600 */
[----:B------:R-:W-:-:S03]  /*1730*/  USHF.L.U32 UR15, UR15, 0x8, URZ ;  /* 0x000000080f0f7899 */ /* 0x000fc600080006ff */
[----:B------:R-:W-:Y:S01]  /*1740*/  R2UR UR22, R2 ;  /* 0x00000000021672ca */ /* 0x000fe200000e0000 */
[----:B------:R-:W-:Y:S01]  /*1750*/  VOTEU.ALL UP0, P3 ;  /* 0x0000000000ff7886 */ /* 0x000fe20001800000 */
[----:B------:R-:W-:Y:S01]  /*1760*/  UMOV UR4, 0x1 ;  /* 0x0000000100047882 */ /* 0x000fe20000000000 */
[----:B------:R-:W-:Y:S01]  /*1770*/  VOTEU.ALL UP1, P3 ;  /* 0x0000000000ff7886 */ /* 0x000fe20001820000 */
[----:B------:R-:W-:Y:S02]  /*1780*/  BSSY.RECONVERGENT B5, `(.L_x_53) ;  /* 0x0000018000057945 */ /* 0x000fe40003800200 */
[----:B------:R-:W-:-:S04]  /*1790*/  @!UP0 UIADD3 UR10, UPT, UPT, -UR4, 0x100000, URZ ;  /* 0x00100000040a8890 */ /* 0x000fc8000fffe1ff */
[----:B------:R-:W-:Y:S02]  /*17a0*/  @!UP0 USHF.L.U32 UR11, UR10, 0xb, URZ ;  /* 0x0000000b0a0b8899 */ /* 0x000fe400080006ff */
[----:B------:R-:W-:Y:S02]  /*17b0*/  @!UP0 USHF.L.U32 UR10, UR10, 0x1, URZ ;  /* 0x000000010a0a8899 */ /* 0x000fe400080006ff */
[----:B------:R-:W-:-:S04]  /*17c0*/  @!UP0 UIADD3 UR4, UPT, UPT, -UR4, 0x100000, URZ ;  /* 0x0010000004048890 */ /* 0x000fc8000fffe1ff */
[----:B------:R-:W-:Y:S02]  /*17d0*/  @!UP0 USHF.L.U32 UR5, UR4, 0xb, URZ ;  /* 0x0000000b04058899 */ /* 0x000fe400080006ff */
[----:B------:R-:W-:Y:S01]  /*17e0*/  @!UP0 USHF.L.U32 UR4, UR4, 0x1, URZ ;  /* 0x0000000104048899 */ /* 0x000fe200080006ff */
[----:B------:R-:W-:Y:S01]  /*17f0*/  VOTEU.ALL UP0, P3 ;  /* 0x0000000000ff7886 */ /* 0x000fe20001800000 */
[----:B------:R-:W2:Y:S04]  /*1800*/  FENCE.VIEW.ASYNC.S ;  /* 0x00000000000073c6 */ /* 0x000ea80000000000 */
[----:B--2---:R2:W3:Y:S06]  /*1810*/  @!UP0 SYNCS.EXCH.64 URZ, [UR8+0x28000], UR10 ;  /* 0x0280000a08ff85b2 */ /* 0x0044ec0008000100 */
[----:B------:R2:W3:Y:S02]  /*1820*/  @!UP1 SYNCS.EXCH.64 URZ, [UR8+0x28020], UR4 ;  /* 0x0280200408ff95b2 */ /* 0x0004e40008000100 */
[----:B---3--:R-:W-:Y:S06]  /*1830*/  BAR.SYNC.DEFER_BLOCKING 0x0 ;  /* 0x0000000000007b1d */ /* 0x008fec0000010000 */
[----:B------:R-:W-:Y:S05]  /*1840*/  @P3 BRA `(.L_x_54) ;  /* 0x00000000002c3947 */ /* 0x000fea0003800000 */
[----:B--2---:R-:W-:Y:S02]  /*1850*/  UMOV UR4, 0x1 ;  /* 0x0000000100047882 */ /* 0x004fe40000000000 */
[----:B------:R-:W-:-:S04]  /*1860*/  UIADD3 UR10, UPT, UPT, -UR4, 0x100000, URZ ;  /* 0x00100000040a7890 */ /* 0x000fc8000fffe1ff */
[----:B------:R-:W-:Y:S02]  /*1870*/  USHF.L.U32 UR11, UR10, 0xb, URZ ;  /* 0x0000000b0a0b7899 */ /* 0x000fe400080006ff */
[----:B------:R-:W-:Y:S02]  /*1880*/  USHF.L.U32 UR10, UR10, 0x1, URZ ;  /* 0x000000010a0a7899 */ /* 0x000fe400080006ff */
[----:B------:R-:W-:-:S04]  /*1890*/  UIADD3 UR4, UPT, UPT, -UR4, 0x100000, URZ ;  /* 0x0010000004047890 */ /* 0x000fc8000fffe1ff */
[----:B------:R-:W-:Y:S02]  /*18a0*/  USHF.L.U32 UR5, UR4, 0xb, URZ ;  /* 0x0000000b04057899 */ /* 0x000fe400080006ff */
[----:B------:R-:W-:Y:S01]  /*18b0*/  USHF.L.U32 UR4, UR4, 0x1, URZ ;  /* 0x0000000104047899 */ /* 0x000fe200080006ff */
[----:B------:R-:W2:Y:S03]  /*18c0*/  FENCE.VIEW.ASYNC.S ;  /* 0x00000000000073c6 */ /* 0x000ea60000000000 */
[----:B--2---:R3:W5:Y:S08]  /*18d0*/  SYNCS.EXCH.64 URZ, [UR8+0x28008], UR10 ;  /* 0x0280080a08ff75b2 */ /* 0x0047700008000100 */
[----:B------:R3:W2:Y:S02]  /*18e0*/  SYNCS.EXCH.64 URZ, [UR8+0x28028], UR4 ;  /* 0x0280280408ff75b2 */ /* 0x0006a40008000100 */
[----:B---3--:R-:W-:Y:S01]  /*18f0*/  NOP ;  /* 0x0000000000007918 */ /* 0x008fe20000000000 */
.L_x_54:
[----:B--2---:R-:W-:Y:S05]  /*1900*/  BSYNC.RECONVERGENT B5 ;  /* 0x0000000000057941 */ /* 0x004fea0003800200 */
.L_x_53:
[----:B-----5:R-:W-:Y:S06]  /*1910*/  BAR.SYNC.DEFER_BLOCKING 0x0 ;  /* 0x0000000000007b1d */ /* 0x020fec0000010000 */
[----:B------:R-:W-:Y:S04]  /*1920*/  BSSY.RECONVERGENT B5, `(.L_x_55) ;  /* 0x000000d000057945 */ /* 0x000fe80003800200 */
[----:B------:R-:W-:Y:S05]  /*1930*/  @P3 BRA `(.L_x_56) ;  /* 0x00000000002c3947 */ /* 0x000fea0003800000 */
[----:B------:R-:W-:Y:S02]  /*1940*/  UMOV UR4, 0x1 ;  /* 0x0000000100047882 */ /* 0x000fe40000000000 */
[----:B------:R-:W-:-:S04]  /*1950*/  UIADD3 UR10, UPT, UPT, -UR4, 0x100000, URZ ;  /* 0x00100000040a7890 */ /* 0x000fc8000fffe1ff */
[----:B------:R-:W-:Y:S02]  /*1960*/  USHF.L.U32 UR11, UR10, 0xb, URZ ;  /* 0x0000000b0a0b7899 */ /* 0x000fe400080006ff */
[----:B------:R-:W-:Y:S02]  /*1970*/  USHF.L.U32 UR10, UR10, 0x1, URZ ;  /* 0x000000010a0a7899 */ /* 0x000fe400080006ff */
[----:B------:R-:W-:-:S04]  /*1980*/  UIADD3 UR4, UPT, UPT, -UR4, 0x100000, URZ ;  /* 0x0010000004047890 */ /* 0x000fc8000fffe1ff */
[----:B------:R-:W-:Y:S02]  /*1990*/  USHF.L.U32 UR5, UR4, 0xb, URZ ;  /* 0x0000000b04057899 */ /* 0x000fe400080006ff */
[----:B------:R-:W-:Y:S01]  /*19a0*/  USHF.L.U32 UR4, UR4, 0x1, URZ ;  /* 0x0000000104047899 */ /* 0x000fe200080006ff */
[----:B------:R-:W2:Y:S03]  /*19b0*/  FENCE.VIEW.ASYNC.S ;  /* 0x00000000000073c6 */ /* 0x000ea60000000000 */
[----:B--2---:R2:W3:Y:S08]  /*19c0*/  SYNCS.EXCH.64 URZ, [UR8+0x28010], UR10 ;  /* 0x0280100a08ff75b2 */ /* 0x0044f00008000100 */
[----:B------:R2:W5:Y:S01]  /*19d0*/  SYNCS.EXCH.64 URZ, [UR8+0x28030], UR4 ;  /* 0x0280300408ff75b2 */ /* 0x0005620008000100 */
[----:B------:R-:W-:Y:S01]  /*19e0*/  NOP ;  /* 0x0000000000007918 */ /* 0x000fe20000000000 */
.L_x_56:
[----:B--2---:R-:W-:Y:S05]  /*19f0*/  BSYNC.RECONVERGENT B5 ;  /* 0x0000000000057941 */ /* 0x004fea0003800200 */
.L_x_55:
[----:B---3-5:R-:W-:Y:S01]  /*1a00*/  BAR.SYNC.DEFER_BLOCKING 0x0 ;  /* 0x0000000000007b1d */ /* 0x028fe20000010000 */
[----:B------:R-:W-:Y:S01]  /*1a10*/  UIADD3 UR12, UPT, UPT, UR8, 0x28020, URZ ;  /* 0x00028020080c7890 */ /* 0x000fe2000fffe0ff */
[----:B------:R-:W-:Y:S01]  /*1a20*/  ISETP.GE.AND P0, PT, R10, 0x1, PT ;  /* 0x000000010a00780c */ /* 0x000fe20003f06270 */
[----:B------:R-:W-:-:S03]  /*1a30*/  USHF.L.U32 UR19, UR7, 0x6, URZ ;  /* 0x0000000607137899 */ /* 0x000fc600080006ff */
        /* <DEDUP_REMOVED lines=13> */
.L_x_58:
[----:B--2---:R-:W-:Y:S05]  /*1b10*/  BSYNC.RECONVERGENT B5 ;  /* 0x0000000000057941 */ /* 0x004fea0003800200 */
.L_x_57:
[----:B------:R-:W-:Y:S05]  /*1b20*/  @!P0 BRA `(.L_x_59) ;  /* 0x0000000800748947 */ /* 0x000fea0003800000 */
[----:B---3-5:R-:W-:Y:S01]  /*1b30*/  BAR.SYNC.DEFER_BLOCKING 0x0 ;  /* 0x0000000000007b1d */ /* 0x028fe20000010000 */
[----:B------:R-:W-:Y:S01]  /*1b40*/  ELECT P1, URZ, PT ;  /* 0x0000000000ff782f */ /* 0x000fe20003820000 */
[----:B------:R-:W-:Y:S01]  /*1b50*/  @!P3 IMAD.MOV.U32 R2, RZ, RZ, 0xa000 ;  /* 0x0000a000ff02b424 */ /* 0x000fe200078e00ff */
[----:B------:R-:W-:Y:S02]  /*1b60*/  UIADD3 UR16, UPT, UPT, UR8, 0x20000, URZ ;  /* 0x0002000008107890 */ /* 0x000fe4000fffe0ff */
[----:B------:R-:W-:Y:S02]  /*1b70*/  ISETP.LT.U32.AND P1, PT, R68, 0x20, P1 ;  /* 0x000000204400780c */ /* 0x000fe40000f21070 */
[----:B------:R-:W-:Y:S01]  /*1b80*/  ELECT P0, URZ, PT ;  /* 0x0000000000ff782f */ /* 0x000fe20003800000 */
[----:B------:R-:W-:-:S03]  /*1b90*/  UMOV UR11, UR15 ;  /* 0x0000000f000b7c82 */ /* 0x000fc60008000000 */
[----:B------:R-:W-:-:S07]  /*1ba0*/  ISETP.LT.U32.AND P0, PT, R68, 0x20, P0 ;  /* 0x000000204400780c */ /* 0x000fce0000701070 */
[----:B------:R-:W-:Y:S01]  /*1bb0*/  VOTEU.ANY UP0, P1 ;  /* 0x0000000000ff7886 */ /* 0x000fe20000800100 */
[----:B------:R-:W-:-:S04]  /*1bc0*/  VOTEU.ANY UP2, P1 ;  /* 0x0000000000ff7886 */ /* 0x000fc80000840100 */
[----:B------:R-:W-:Y:S02]  /*1bd0*/  @UP0 UIADD3 UR17, UPT, UPT, UR8, 0x28000, URZ ;  /* 0x0002800008110890 */ /* 0x000fe4000fffe0ff */
[----:B------:R2:W-:Y:S01]  /*1be0*/  @!P3 SYNCS.ARRIVE.TRANS64 RZ, [UR8+0x28000], R2 ;  /* 0x02800002ffffb9a7 */ /* 0x0005e20008000008 */
[----:B------:R-:W-:Y:S01]  /*1bf0*/  @UP0 UMOV UR18, URZ ;  /* 0x000000ff00120c82 */ /* 0x000fe20008000000 */
[----:B------:R-:W-:Y:S01]  /*1c00*/  BAR.SYNC.DEFER_BLOCKING 0x0 ;  /* 0x0000000000007b1d */ /* 0x000fe20000010000 */
[----:B------:R-:W-:-:S05]  /*1c10*/  UISETP.NE.U32.AND UP0, UPT, UR22, URZ, UPT ;  /* 0x000000ff1600728c */ /* 0x000fca000bf05070 */
[----:B------:R-:W-:Y:S01]  /*1c20*/  VOTEU.ANY UP1, P0 ;  /* 0x0000000000ff7886 */ /* 0x000fe20000020100 */
[----:B------:R-:W-:-:S04]  /*1c30*/  VOTEU.ANY UP3, P0 ;  /* 0x0000000000ff7886 */ /* 0x000fc80000060100 */
[----:B------:R-:W-:Y:S01]  /*1c40*/  @UP1 UIADD3 UR9, UPT, UPT, UR8, 0x28000, URZ ;  /* 0x0002800008091890 */ /* 0x000fe2000fffe0ff */
[----:B------:R-:W-:Y:S01]  /*1c50*/  @UP1 UMOV UR10, URZ ;  /* 0x000000ff000a1c82 */ /* 0x000fe20008000000 */
[----:B------:R2:W-:Y:S01]  /*1c60*/  @UP2 UTMALDG.2D [UR16], [UR24] ;  /* 0x00000010180025b4 */ /* 0x0005e20008008000 */
[----:B------:R3:W-:Y:S06]  /*1c70*/  MEMBAR.ALL.CTA ;  /* 0x0000000000007992 */ /* 0x0007ec0000008000 */
[----:B---3--:R-:W3:Y:S02]  /*1c80*/  FENCE.VIEW.ASYNC.S ;  /* 0x00000000000073c6 */ /* 0x008ee40000000000 */
[----:B---3--:R-:W-:Y:S06]  /*1c90*/  BAR.SYNC.DEFER_BLOCKING 0x0 ;  /* 0x0000000000007b1d */ /* 0x008fec0000010000 */
[----:B------:R2:W-:Y:S02]  /*1ca0*/  @UP3 UTMALDG.2D [UR8], [UR26] ;  /* 0x000000081a0035b4 */ /* 0x0005e40008008000 */
[----:B------:R-:W-:Y:S06]  /*1cb0*/  BAR.SYNC.DEFER_BLOCKING 0x0 ;  /* 0x0000000000007b1d */ /* 0x000fec0000010000 */
[----:B------:R-:W3:Y:S02]  /*1cc0*/  SYNCS.PHASECHK.TRANS64.TRYWAIT P0, [UR8+0x28000], RZ ;  /* 0x028000ffff0075a7 */ /* 0x000ee40008001108 */
[----:B--23--:R-:W-:Y:S05]  /*1cd0*/  @!P0 BRA `(.L_x_60) ;  /* 0x0000001000508947 */ /* 0x00cfea0003800000 */
.L_x_78:
[----:B------:R-:W-:Y:S05]  /*1ce0*/  BRA.U UP0, `(.L_x_61) ;  /* 0x0000000100747547 */ /* 0x000fea000b800000 */
[----:B------:R-:W-:Y:S02]  /*1cf0*/  USHF.R.U32.HI UR6, URZ, 0x4, UR16 ;  /* 0x00000004ff067899 */ /* 0x000fe40008011610 */
[----:B------:R-:W-:Y:S02]  /*1d00*/  USHF.R.U32.HI UR10, URZ, 0x4, UR8 ;  /* 0x00000004ff0a7899 */ /* 0x000fe40008011608 */
[----:B------:R-:W-:Y:S02]  /*1d10*/  USGXT.U32 UR6, UR6, 0xe ;  /* 0x0000000e0606789a */ /* 0x000fe40008000000 */
[----:B------:R-:W-:Y:S02]  /*1d20*/  USGXT.U32 UR10, UR10, 0xe ;  /* 0x0000000e0a0a789a */ /* 0x000fe40008000000 */
[----:B------:R-:W-:Y:S02]  /*1d30*/  UIADD3 UR34, UP0, UPT, UR6, 0x2, URZ ;  /* 0x0000000206227890 */ /* 0x000fe4000ff1e0ff */
[----:B------:R-:W-:Y:S01]  /*1d40*/  UIADD3 UR32, UP1, UPT, UR10, 0x2, URZ ;  /* 0x000000020a207890 */ /* 0x000fe2000ff3e0ff */
[----:B------:R-:W-:Y:S01]  /*1d50*/  UMOV UR4, URZ ;  /* 0x000000ff00047c82 */ /* 0x000fe20008000000 */
[----:B------:R-:W-:Y:S01]  /*1d60*/  UMOV UR5, URZ ;  /* 0x000000ff00057c82 */ /* 0x000fe20008000000 */
[----:B------:R-:W-:-:S02]  /*1d70*/  UIADD3.X UR35, UPT, UPT, UR4, 0x40004040, URZ, UP0, !UPT ;  /* 0x4000404004237890 */ /* 0x000fc400087fe4ff */
[----:B------:R-:W-:Y:S02]  /*1d80*/  UIADD3.X UR33, UPT, UPT, UR5, 0x40004040, URZ, UP1, !UPT ;  /* 0x4000404005217890 */ /* 0x000fe40008ffe4ff */
[----:B------:R-:W-:Y:S02]  /*1d90*/  UIADD3.64 UR4, UPT, UPT, UR34, 0x2, URZ ;  /* 0x0000000222047897 */ /* 0x000fe4000fffe0ff */
[----:B------:R-:W-:Y:S02]  /*1da0*/  UIADD3.64 UR16, UPT, UPT, UR32, 0x2, URZ ;  /* 0x0000000220107897 */ /* 0x000fe4000fffe0ff */
[----:B------:R-:W-:Y:S02]  /*1db0*/  UIADD3.64 UR28, UPT, UPT, UR34, 0x4, URZ ;  /* 0x00000004221c7897 */ /* 0x000fe4000fffe0ff */
[----:B------:R-:W-:Y:S01]  /*1dc0*/  UIADD3.64 UR30, UPT, UPT, UR32, 0x4, URZ ;  /* 0x00000004201e7897 */ /* 0x000fe2000fffe0ff */
[----:B------:R-:W-:Y:S01]  /*1dd0*/  UMOV UR36, 0x0 ;  /* 0x0000000000247882 */ /* 0x000fe20000000000 */
[----:B------:R-:W-:Y:S01]  /*1de0*/  UMOV UR37, 0x4400490 ;  /* 0x0440049000257882 */ /* 0x000fe20000000000 */
[----:B------:R-:W-:Y:S01]  /*1df0*/  UMOV UR7, 0x40004040 ;  /* 0x4000404000077882 */ /* 0x000fe20000000000 */
[----:B------:R-:W-:Y:S01]  /*1e00*/  UMOV UR11, 0x40004040 ;  /* 0x40004040000b7882 */ /* 0x000fe20000000000 */
[----:B------:R-:W-:Y:S01]  /*1e10*/  UMOV UR38, 0x0 ;  /* 0x0000000000267882 */ /* 0x000fe20000000000 */
[----:B------:R-:W-:Y:S01]  /*1e20*/  UMOV UR39, 0x4400490 ;  /* 0x0440049000277882 */ /* 0x000fe20000000000 */
[----:B------:R-:W-:Y:S01]  /*1e30*/  UMOV UR40, 0x0 ;  /* 0x0000000000287882 */ /* 0x000fe20000000000 */
[----:B------:R-:W-:Y:S01]  /*1e40*/  UMOV UR41, 0x4400490 ;  /* 0x0440049000297882 */ /* 0x000fe20000000000 */
[----:B------:R2:W-:Y:S01]  /*1e50*/  UTCHMMA gdesc[UR6], gdesc[UR10], tmem[UR23], tmem[UR36], idesc[UR37], !UPT ;  /* 0x00ff240a060075ea */ /* 0x0005e2000f800017 */
[----:B------:R-:W-:Y:S01]  /*1e60*/  UMOV UR42, 0x0 ;  /* 0x00000000002a7882 */ /* 0x000fe20000000000 */
[----:B------:R-:W-:Y:S01]  /*1e70*/  UMOV UR43, 0x4400490 ;  /* 0x04400490002b7882 */ /* 0x000fe20000000000 */
[----:B------:R2:W-:Y:S01]  /*1e80*/  UTCHMMA gdesc[UR34], gdesc[UR32], tmem[UR23], tmem[UR38], idesc[UR39], UPT ;  /* 0x00ff2620220075ea */ /* 0x0005e2000b800017 */
[----:B------:R2:W-:Y:S01]  /*1e90*/  UTCHMMA gdesc[UR4], gdesc[UR16], tmem[UR23], tmem[UR40], idesc[UR41], UPT ;  /* 0x00ff2810040075ea */ /* 0x0005e2000b800017 */
[----:B------:R2:W-:Y:S01]  /*1ea0*/  UTCHMMA gdesc[UR28], gdesc[UR30], tmem[UR23], tmem[UR42], idesc[UR43], UPT ;  /* 0x00ff2a1e1c0075ea */ /* 0x0005e2000b800017 */
[----:B------:R-:W-:Y:S01]  /*1eb0*/  NOP ;  /* 0x0000000000007918 */ /* 0x000fe20000000000 */
.L_x_61:
[----:B------:R-:W-:Y:S01]  /*1ec0*/  ELECT P0, URZ, PT ;  /* 0x0000000000ff782f */ /* 0x000fe20003800000 */
[----:B--2---:R-:W-:Y:S01]  /*1ed0*/  UMOV UR4, UR12 ;  /* 0x0000000c00047c82 */ /* 0x004fe20008000000 */
[----:B------:R-:W-:Y:S02]  /*1ee0*/  UMOV UR5, URZ ;  /* 0x000000ff00057c82 */ /* 0x000fe40008000000 */
[----:B------:R-:W-:-:S13]  /*1ef0*/  ISETP.LT.U32.AND P0, PT, R68, 0x20, P0 ;  /* 0x000000204400780c */ /* 0x000fda0000701070 */
[----:B------:R-:W-:Y:S01]  /*1f00*/  VOTEU.ANY UP0, P0 ;  /* 0x0000000000ff7886 */ /* 0x000fe20000000100 */
[----:B------:R-:W-:Y:S01]  /*1f10*/  VOTEU.ANY UP1, P0 ;  /* 0x0000000000ff7886 */ /* 0x000fe20000020100 */
[----:B------:R-:W-:-:S03]  /*1f20*/  ISETP.GE.U32.AND P0, PT, R10, 0x41, PT ;  /* 0x000000410a00780c */ /* 0x000fc60003f06070 */
[----:B------:R-:W-:Y:S02]  /*1f30*/  @UP0 UMOV UR4, UR4 ;  /* 0x0000000400040c82 */ /* 0x000fe40008000000 */
[----:B------:R2:W-:Y:S01]  /*1f40*/  @UP1 UTCBAR [UR4], URZ ;  /* 0x000000ff040013e9 */ /* 0x0005e200080000ff */
[----:B------:R-:W-:Y:S06]  /*1f50*/  BAR.SYNC.DEFER_BLOCKING 0x0 ;  /* 0x0000000000007b1d */ /* 0x000fec0000010000 */
[----:B------:R-:W3:Y:S02]  /*1f60*/  SYNCS.PHASECHK.TRANS64.TRYWAIT P1, [UR8+0x28020], RZ ;  /* 0x028020ffff0075a7 */ /* 0x000ee40008021108 */
[----:B--23--:R-:W-:Y:S05]  /*1f70*/  @!P1 BRA `(.L_x_62) ;  /* 0x0000000c00b49947 */ /* 0x00cfea0003800000 */
.L_x_79:
[----:B------:R-:W-:Y:S01]  /*1f80*/  UMOV UR4, URZ ;  /* 0x000000ff00047c82 */ /* 0x000fe20008000000 */
[----:B------:R-:W-:Y:S05]  /*1f90*/  @!P0 BRA `(.L_x_59) ;  /* 0x0000000400588947 */ /* 0x000fea0003800000 */
[----:B------:R-:W2:Y:S01]  /*1fa0*/  LDCU UR29, c[0x0][0x3a0] ;  /* 0x00007400ff1d77ac */ /* 0x000ea20008000800 */
[----:B------:R-:W-:Y:S01]  /*1fb0*/  UMOV UR9, 0x1 ;  /* 0x0000000100097882 */ /* 0x000fe20000000000 */
[----:B------:R-:W-:-:S05]  /*1fc0*/  UMOV UR18, 0x40 ;  /* 0x0000004000127882 */ /* 0x000fca0000000000 */
.L_x_66:
[----:B------:R-:W-:Y:S01]  /*1fd0*/  BAR.SYNC.DEFER_BLOCKING 0x0 ;  /* 0x0000000000007b1d */ /* 0x000fe20000010000 */
[----:B------:R-:W-:Y:S01]  /*1fe0*/  ULEA UR28, UR9, UR8, 0x3 ;  /* 0x00000008091c7291 */ /* 0x000fe2000f8e18ff */
[----:B------:R-:W-:Y:S01]  /*1ff0*/  @!P3 IMAD.MOV.U32 R2, RZ, RZ, 0xa000 ;  /* 0x0000a000ff02b424 */ /* 0x000fe200078e00ff */
[----:B------:R-:W-:Y:S01]  /*2000*/  ELECT P1, URZ, PT ;  /* 0x0000000000ff782f */ /* 0x000fe20003820000 */
[----:B------:R-:W-:-:S03]  /*2010*/  ULEA UR16, UR9, UR8, 0xd ;  /* 0x0000000809107291 */ /* 0x000fc6000f8e68ff */
[----:B------:R-:W-:Y:S02]  /*2020*/  ISETP.LT.U32.AND P1, PT, R68, 0x20, P1 ;  /* 0x000000204400780c */ /* 0x000fe40000f21070 */
[----:B------:R-:W-:Y:S01]  /*2030*/  ELECT P0, URZ, PT ;  /* 0x0000000000ff782f */ /* 0x000fe20003800000 */
[----:B------:R-:W-:-:S03]  /*2040*/  UIADD3 UR16, UPT, UPT, UR16, 0x20000, URZ ;  /* 0x0002000010107890 */ /* 0x000fc6000fffe0ff */
[----:B------:R-:W-:Y:S01]  /*2050*/  ISETP.LT.U32.AND P0, PT, R68, 0x20, P0 ;  /* 0x000000204400780c */ /* 0x000fe20000701070 */
[----:B------:R-:W-:Y:S01]  /*2060*/  ULEA UR12, UR9, UR8, 0xf ;  /* 0x00000008090c7291 */ /* 0x000fe2000f8e78ff */
[----:B------:R-:W-:Y:S01]  /*2070*/  UMOV UR14, UR18 ;  /* 0x00000012000e7c82 */ /* 0x000fe20008000000 */
[----:B------:R-:W-:-:S04]  /*2080*/  USHF.L.U32 UR5, UR4, 0x1f, URZ ;  /* 0x0000001f04057899 */ /* 0x000fc800080006ff */
[----:B------:R-:W-:Y:S01]  /*2090*/  VOTEU.ANY UP0, P1 ;  /* 0x0000000000ff7886 */ /* 0x000fe20000800100 */
[----:B------:R3:W-:Y:S04]  /*20a0*/  @!P3 SYNCS.ARRIVE.TRANS64 RZ, [UR28+0x28000], R2 ;  /* 0x02800002ffffb9a7 */ /* 0x0007e8000800001c */
[----:B------:R-:W-:Y:S01]  /*20b0*/  @UP0 UIADD3 UR17, UPT, UPT, UR28, 0x28000, URZ ;  /* 0x000280001c110890 */ /* 0x000fe2000fffe0ff */
[----:B------:R-:W-:Y:S01]  /*20c0*/  VOTEU.ANY UP0, P1 ;  /* 0x0000000000ff7886 */ /* 0x000fe20000800100 */
[----:B------:R-:W-:Y:S01]  /*20d0*/  BAR.SYNC.DEFER_BLOCKING 0x0 ;  /* 0x0000000000007b1d */ /* 0x000fe20000010000 */
[----:B---3--:R-:W-:-:S05]  /*20e0*/  IMAD.U32 R2, RZ, RZ, UR5 ;  /* 0x00000005ff027e24 */ /* 0x008fca000f8e00ff */
[----:B------:R-:W-:-:S05]  /*20f0*/  VOTEU.ANY UP1, P0 ;  /* 0x0000000000ff7886 */ /* 0x000fca0000020100 */
[----:B------:R-:W-:Y:S01]  /*2100*/  @UP1 UIADD3 UR13, UPT, UPT, UR28, 0x28000, URZ ;  /* 0x000280001c0d1890 */ /* 0x000fe2000fffe0ff */
[----:B------:R-:W-:Y:S01]  /*2110*/  VOTEU.ANY UP1, P0 ;  /* 0x0000000000ff7886 */ /* 0x000fe20000020100 */
[----:B------:R3:W-:Y:S01]  /*2120*/  @UP0 UTMALDG.2D [UR16], [UR24] ;  /* 0x00000010180005b4 */ /* 0x0007e20008008000 */
[----:B------:R-:W-:Y:S01]  /*2130*/  UISETP.NE.U32.AND UP0, UPT, UR22, URZ, UPT ;  /* 0x000000ff1600728c */ /* 0x000fe2000bf05070 */
[----:B------:R5:W-:Y:S06]  /*2140*/  MEMBAR.ALL.CTA ;  /* 0x0000000000007992 */ /* 0x000bec0000008000 */
[----:B-----5:R-:W5:Y:S02]  /*2150*/  FENCE.VIEW.ASYNC.S ;  /* 0x00000000000073c6 */ /* 0x020f640000000000 */
[----:B-----5:R-:W-:Y:S06]  /*2160*/  BAR.SYNC.DEFER_BLOCKING 0x0 ;  /* 0x0000000000007b1d */ /* 0x020fec0000010000 */
[----:B------:R3:W-:Y:S02]  /*2170*/  @UP1 UTMALDG.2D [UR12], [UR26] ;  /* 0x0000000c1a0015b4 */ /* 0x0007e40008008000 */
[----:B------:R-:W-:Y:S06]  /*2180*/  BAR.SYNC.DEFER_BLOCKING 0x0 ;  /* 0x0000000000007b1d */ /* 0x000fec0000010000 */
[----:B------:R-:W5:Y:S02]  /*2190*/  SYNCS.PHASECHK.TRANS64.TRYWAIT P0, [UR28+0x28000], R2 ;  /* 0x02800002ff0075a7 */ /* 0x000f64000800111c */
[----:B---3-5:R-:W-:Y:S05]  /*21a0*/  @!P0 BRA `(.L_x_63) ;  /* 0x0000000c00348947 */ /* 0x028fea0003800000 */
.L_x_80:
        /* <DEDUP_REMOVED lines=11> */
[----:B------:R-:W-:Y:S02]  /*2260*/  UIADD3 UR6, UP0, UPT, UR16, 0x2, URZ ;  /* 0x0000000210067890 */ /* 0x000fe4000ff1e0ff */
[----:B------:R-:W-:Y:S02]  /*2270*/  UIADD3 UR32, UP1, UPT, UR30, 0x2, URZ ;  /* 0x000000021e207890 */ /* 0x000fe4000ff3e0ff */
[----:B------:R-:W-:Y:S02]  /*2280*/  UIADD3 UR34, UP2, UPT, UR16, 0x4, URZ ;  /* 0x0000000410227890 */ /* 0x000fe4000ff5e0ff */
[----:B------:R-:W-:Y:S02]  /*2290*/  UIADD3 UR36, UP3, UPT, UR30, 0x4, URZ ;  /* 0x000000041e247890 */ /* 0x000fe4000ff7e0ff */
[----:B------:R-:W-:-:S02]  /*22a0*/  UIADD3.X UR7, UPT, UPT, UR17, URZ, URZ, UP0, !UPT ;  /* 0x000000ff11077290 */ /* 0x000fc400087fe4ff */
[----:B------:R-:W-:Y:S02]  /*22b0*/  UIADD3.X UR33, UPT, UPT, UR31, URZ, URZ, UP1, !UPT ;  /* 0x000000ff1f217290 */ /* 0x000fe40008ffe4ff */
[----:B------:R-:W-:Y:S02]  /*22c0*/  UIADD3.X UR35, UPT, UPT, UR17, URZ, URZ, UP2, !UPT ;  /* 0x000000ff11237290 */ /* 0x000fe400097fe4ff */
[----:B------:R-:W-:Y:S01]  /*22d0*/  UIADD3.X UR37, UPT, UPT, UR31, URZ, URZ, UP3, !UPT ;  /* 0x000000ff1f257290 */ /* 0x000fe20009ffe4ff */
        /* <DEDUP_REMOVED lines=8> */
[----:B------:R3:W-:Y:S01]  /*2360*/  UTCHMMA gdesc[UR10], gdesc[UR12], tmem[UR23], tmem[UR38], idesc[UR39], UPT ;  /* 0x00ff260c0a0075ea */ /* 0x0007e2000b800017 */
[----:B------:R-:W-:Y:S01]  /*2370*/  UMOV UR44, 0x0 ;  /* 0x00000000002c7882 */ /* 0x000fe20000000000 */
[----:B------:R-:W-:Y:S01]  /*2380*/  UMOV UR45, 0x4400490 ;  /* 0x04400490002d7882 */ /* 0x000fe20000000000 */
[----:B------:R3:W-:Y:S01]  /*2390*/  UTCHMMA gdesc[UR16], gdesc[UR30], tmem[UR23], tmem[UR40], idesc[UR41], UPT ;  /* 0x00ff281e100075ea */ /* 0x0007e2000b800017 */
[----:B------:R3:W-:Y:S01]  /*23a0*/  UTCHMMA gdesc[UR6], gdesc[UR32], tmem[UR23], tmem[UR42], idesc[UR43], UPT ;  /* 0x00ff2a20060075ea */ /* 0x0007e2000b800017 */
[----:B------:R3:W-:Y:S01]  /*23b0*/  UTCHMMA gdesc[UR34], gdesc[UR36], tmem[UR23], tmem[UR44], idesc[UR45], UPT ;  /* 0x00ff2c24220075ea */ /* 0x0007e2000b800017 */
[----:B------:R-:W-:Y:S01]  /*23c0*/  NOP ;  /* 0x0000000000007918 */ /* 0x000fe20000000000 */
.L_x_64:
[----:B------:R-:W-:Y:S01]  /*23d0*/  ELECT P0, URZ, PT ;  /* 0x0000000000ff782f */ /* 0x000fe20003800000 */
[----:B---3--:R-:W-:-:S03]  /*23e0*/  UIADD3 UR6, UPT, UPT, UR28, 0x28020, URZ ;  /* 0x000280201c067890 */ /* 0x008fc6000fffe0ff */
[----:B------:R-:W-:Y:S01]  /*23f0*/  ISETP.LT.U32.AND P0, PT, R68, 0x20, P0 ;  /* 0x000000204400780c */ /* 0x000fe20000701070 */
[----:B------:R-:W-:-:S12]  /*2400*/  UMOV UR7, URZ ;  /* 0x000000ff00077c82 */ /* 0x000fd80008000000 */
[----:B------:R-:W-:Y:S01]  /*2410*/  VOTEU.ANY UP0, P0 ;  /* 0x0000000000ff7886 */ /* 0x000fe20000000100 */
[----:B------:R-:W-:-:S04]  /*2420*/  VOTEU.ANY UP1, P0 ;  /* 0x0000000000ff7886 */ /* 0x000fc80000020100 */
[----:B------:R-:W-:Y:S02]  /*2430*/  @UP0 UMOV UR6, UR6 ;  /* 0x0000000600060c82 */ /* 0x000fe40008000000 */
[----:B------:R3:W-:Y:S01]  /*2440*/  @UP1 UTCBAR [UR6], URZ ;  /* 0x000000ff060013e9 */ /* 0x0007e200080000ff */
[----:B------:R-:W-:Y:S06]  /*2450*/  BAR.SYNC.DEFER_BLOCKING 0x0 ;  /* 0x0000000000007b1d */ /* 0x000fec0000010000 */
[----:B------:R-:W5:Y:S02]  /*2460*/  SYNCS.PHASECHK.TRANS64.TRYWAIT P0, [UR28+0x28020], R2 ;  /* 0x02802002ff0075a7 */ /* 0x000f64000800111c */
[----:B---3-5:R-:W-:Y:S05]  /*2470*/  @!P0 BRA `(.L_x_65) ;  /* 0x00000008008c8947 */ /* 0x028fea0003800000 */
.L_x_81:
[----:B------:R-:W-:Y:S02]  /*2480*/  UIADD3 UR9, UPT, UPT, UR9, 0x1, URZ ;  /* 0x0000000109097890 */ /* 0x000fe4000fffe0ff */
[----:B------:R-:W-:Y:S02]  /*2490*/  UIADD3 UR18, UPT, UPT, UR18, 0x40, URZ ;  /* 0x0000004012127890 */ /* 0x000fe4000fffe0ff */
[----:B------:R-:W-:-:S04]  /*24a0*/  UISETP.NE.U32.AND UP0, UPT, UR9, 0x4, UPT ;  /* 0x000000040900788c */ /* 0x000fc8000bf05070 */
[----:B------:R-:W-:Y:S02]  /*24b0*/  USEL UR5, URZ, 0x1, UP0 ;  /* 0x00000001ff057887 */ /* 0x000fe40008000000 */
[----:B------:R-:W-:Y:S02]  /*24c0*/  USEL UR9, UR9, URZ, UP0 ;  /* 0x000000ff09097287 */ /* 0x000fe40008000000 */
[----:B--2---:R-:W-:Y:S02]  /*24d0*/  UISETP.GE.AND UP0, UPT, UR18, UR29, UPT ;  /* 0x0000001d1200728c */ /* 0x004fe4000bf06270 */
[----:B------:R-:W-:-:S07]  /*24e0*/  ULOP3.LUT UR4, UR4, UR5, URZ, 0x3c, !UPT ;  /* 0x0000000504047292 */ /* 0x000fce000f8e3cff */
[----:B------:R-:W-:Y:S05]  /*24f0*/  BRA.U !UP0, `(.L_x_66) ;  /* 0xfffffff908b47547 */ /* 0x000fea000b83ffff */
.L_x_59:
[----:B---3-5:R-:W-:Y:S06]  /*2500*/  BAR.SYNC.DEFER_BLOCKING 0x0 ;  /* 0x0000000000007b1d */ /* 0x028fec0000010000 */
[----:B------:R-:W-:Y:S04]  /*2510*/  BSSY.RECONVERGENT B5, `(.L_x_67) ;  /* 0x0000004000057945 */ /* 0x000fe80003800200 */
[----:B------:R-:W-:Y:S05]  /*2520*/  @P3 BRA `(.L_x_68) ;  /* 0x0000000000083947 */ /* 0x000fea0003800000 */
[----:B------:R-:W2:Y:S02]  /*2530*/  SYNCS.CCTL.IV [UR8+0x28000] ;  /* 0x02800000ff0079b1 */ /* 0x000ea40008000008 */
[----:B--2---:R-:W2:Y:S02]  /*2540*/  SYNCS.CCTL.IV [UR8+0x28020] ;  /* 0x02802000ff0079b1 */ /* 0x004ea40008000008 */
.L_x_68:
[----:B------:R-:W-:Y:S05]  /*2550*/  BSYNC.RECONVERGENT B5 ;  /* 0x0000000000057941 */ /* 0x000fea0003800200 */
.L_x_67:
[----:B--2---:R-:W-:Y:S06]  /*2560*/  BAR.SYNC.DEFER_BLOCKING 0x0 ;  /* 0x0000000000007b1d */ /* 0x004fec0000010000 */
[----:B------:R-:W-:Y:S04]  /*2570*/  BSSY.RECONVERGENT B5, `(.L_x_69) ;  /* 0x0000004000057945 */ /* 0x000fe80003800200 */
[----:B------:R-:W-:Y:S05]  /*2580*/  @P3 BRA `(.L_x_70) ;  /* 0x0000000000083947 */ /* 0x000fea0003800000 */
[----:B------:R-:W2:Y:S02]  /*2590*/  SYNCS.CCTL.IV [UR8+0x28008] ;  /* 0x02800800ff0079b1 */ /* 0x000ea40008000008 */
[----:B--2---:R-:W2:Y:S02]  /*25a0*/  SYNCS.CCTL.IV [UR8+0x28028] ;  /* 0x02802800ff0079b1 */ /* 0x004ea40008000008 */
.L_x_70:
[----:B------:R-:W-:Y:S05]  /*25b0*/  BSYNC.RECONVERGENT B5 ;  /* 0x0000000000057941 */ /* 0x000fea0003800200 */
.L_x_69:
[----:B--2---:R-:W-:Y:S06]  /*25c0*/  BAR.SYNC.DEFER_BLOCKING 0x0 ;  /* 0x0000000000007b1d */ /* 0x004fec0000010000 */
[----:B------:R-:W-:Y:S04]  /*25d0*/  BSSY.RECONVERGENT B5, `(.L_x_71) ;  /* 0x0000004000057945 */ /* 0x000fe80003800200 */
[----:B------:R-:W-:Y:S05]  /*25e0*/  @P3 BRA `(.L_x_72) ;  /* 0x0000000000083947 */ /* 0x000fea0003800000 */
[----:B------:R-:W2:Y:S02]  /*25f0*/  SYNCS.CCTL.IV [UR8+0x28010] ;  /* 0x02801000ff0079b1 */ /* 0x000ea40008000008 */
[----:B--2---:R-:W2:Y:S02]  /*2600*/  SYNCS.CCTL.IV [UR8+0x28030] ;  /* 0x02803000ff0079b1 */ /* 0x004ea40008000008 */
.L_x_72:
[----:B------:R-:W-:Y:S05]  /*2610*/  BSYNC.RECONVERGENT B5 ;  /* 0x0000000000057941 */ /* 0x000fea0003800200 */
.L_x_71:
[----:B--2---:R-:W-:Y:S06]  /*2620*/  BAR.SYNC.DEFER_BLOCKING 0x0 ;  /* 0x0000000000007b1d */ /* 0x004fec0000010000 */
[----:B------:R-:W-:Y:S04]  /*2630*/  BSSY.RECONVERGENT B5, `(.L_x_73) ;  /* 0x0000004000057945 */ /* 0x000fe80003800200 */
[----:B------:R-:W-:Y:S05]  /*2640*/  @P3 BRA `(.L_x_74) ;  /* 0x0000000000083947 */ /* 0x000fea0003800000 */
[----:B------:R-:W2:Y:S02]  /*2650*/  SYNCS.CCTL.IV [UR8+0x28018] ;  /* 0x02801800ff0079b1 */ /* 0x000ea40008000008 */
[----:B--2---:R-:W2:Y:S02]  /*2660*/  SYNCS.CCTL.IV [UR8+0x28038] ;  /* 0x02803800ff0079b1 */ /* 0x004ea40008000008 */
.L_x_74:
[----:B------:R-:W-:Y:S05]  /*2670*/  BSYNC.RECONVERGENT B5 ;  /* 0x0000000000057941 */ /* 0x000fea0003800200 */
.L_x_73:
[----:B------:R-:W-:Y:S01]  /*2680*/  ULOP3.LUT UR4, UR22, 0x3, URZ, 0xc0, !UPT ;  /* 0x0000000316047892 */ /* 0x000fe2000f8ec0ff */
[C---:B------:R-:W-:Y:S01]  /*2690*/  IMAD.SHL.U32 R4, R0.reuse, 0x80, RZ ;  /* 0x0000008000047824 */ /* 0x040fe200078e00ff */
[----:B------:R-:W-:Y:S01]  /*26a0*/  USHF.L.U32 UR22, UR22, 0x5, URZ ;  /* 0x0000000516167899 */ /* 0x000fe200080006ff */
[C---:B------:R-:W-:Y:S01]  /*26b0*/  IMAD.SHL.U32 R2, R0.reuse, 0x40, RZ ;  /* 0x0000004000027824 */ /* 0x040fe200078e00ff */
[----:B------:R-:W-:Y:S01]  /*26c0*/  ULEA UR5, UR4, UR23, 0x15 ;  /* 0x0000001704057291 */ /* 0x000fe2000f8ea8ff */
[C---:B------:R-:W-:Y:S01]  /*26d0*/  IMAD.SHL.U32 R3, R0.reuse, 0x10, RZ ;  /* 0x0000001000037824 */ /* 0x040fe200078e00ff */
[----:B------:R-:W-:Y:S01]  /*26e0*/  ULOP3.LUT UR22, UR22, 0x80, URZ, 0xc0, !UPT ;  /* 0x0000008016167892 */ /* 0x000fe2000f8ec0ff */
[----:B------:R-:W-:Y:S01]  /*26f0*/  IMAD.SHL.U32 R0, R0, 0x200, RZ ;  /* 0x0000020000007824 */ /* 0x000fe200078e00ff */
[----:B------:R-:W-:Y:S02]  /*2700*/  LOP3.LUT R5, R4, 0x4780, RZ, 0xc0, !PT ;  /* 0x0000478004057812 */ /* 0x000fe400078ec0ff */
[----:B------:R-:W-:-:S02]  /*2710*/  ELECT P0, URZ, PT ;  /* 0x0000000000ff782f */ /* 0x000fc40003800000 */
[----:B------:R-:W-:Y:S01]  /*2720*/  LOP3.LUT R2, R2, 0x1800, RZ, 0xc0, !PT ;  /* 0x0000180002027812 */ /* 0x000fe200078ec0ff */
[----:B------:R-:W-:Y:S01]  /*2730*/  UIADD3 UR5, UPT, UPT, UR5, UR22, URZ ;  /* 0x0000001605057290 */ /* 0x000fe2000fffe0ff */
[----:B------:R-:W-:Y:S01]  /*2740*/  LOP3.LUT R5, R5, 0x2000, R0, 0xf8, !PT ;  /* 0x0000200005057812 */ /* 0x000fe200078ef800 */
[----:B------:R-:W-:Y:S01]  /*2750*/  UMOV UR6, UR19 ;  /* 0x0000001300067c82 */ /* 0x000fe20008000000 */
[----:B------:R-:W-:Y:S02]  /*2760*/  LOP3.LUT R2, R2, 0x70, R3, 0xf8, !PT ;  /* 0x0000007002027812 */ /* 0x000fe400078ef803 */
[----:B------:R-:W-:Y:S02]  /*2770*/  ISETP.LT.U32.AND P0, PT, R68, 0x80, P0 ;  /* 0x000000804400780c */ /* 0x000fe40000701070 */
[----:B------:R-:W-:Y:S02]  /*2780*/  LOP3.LUT R2, R5, R2, RZ, 0xfc, !PT ;  /* 0x0000000205027212 */ /* 0x000fe400078efcff */
[----:B----4-:R-:W-:Y:S01]  /*2790*/  LDTM.16dp32bit_t0_t15.x64 R4, tmem[UR5] ;  /* 0x00000005000479ee */ /* 0x010fe20008b00000 */
[----:B------:R-:W3:Y:S01]  /*27a0*/  LDTM.16dp32bit_t16_t31.x64 R4, tmem[UR5+0x40] ;  /* 0x00004005000479ee */ /* 0x000ee20008b20000 */
[----:B------:R-:W-:Y:S01]  /*27b0*/  NOP ;  /* 0x0000000000007918 */ /* 0x000fe20000000000 */
[C---:B------:R-:W-:Y:S01]  /*27c0*/  LOP3.LUT R0, R2.reuse, 0x10, RZ, 0x3c, !PT ;  /* 0x0000001002007812 */ /* 0x040fe200078e3cff */
[----:B------:R-:W-:Y:S01]  /*27d0*/  ULEA UR5, UR4, UR15, 0x6 ;  /* 0x0000000f04057291 */ /* 0x000fe2000f8e30ff */
[----:B------:R-:W-:Y:S01]  /*27e0*/  LOP3.LUT R3, R2, 0x20, RZ, 0x3c, !PT ;  /* 0x0000002002037812 */ /* 0x000fe200078e3cff */
[----:B------:R-:W-:-:S03]  /*27f0*/  ULEA UR4, UR4, UR8, 0xd ;  /* 0x0000000804047291 */ /* 0x000fc6000f8e68ff */
[----:B---3--:R-:W-:Y:S01]  /*2800*/  VOTEU.ANY UP1, P0 ;  /* 0x0000000000ff7886 */ /* 0x008fe20000020100 */
[----:B------:R-:W-:Y:S01]  /*2810*/  VOTEU.ANY UP0, P0 ;  /* 0x0000000000ff7886 */ /* 0x000fe20000000100 */
[----:B------:R-:W-:Y:S02]  /*2820*/  F2FP.BF16.F32.PACK_AB R4, R5, R4 ;  /* 0x000000040504723e */ /* 0x000fe400000010ff */
[----:B------:R-:W-:Y:S02]  /*2830*/  F2FP.BF16.F32.PACK_AB R5, R7, R6 ;  /* 0x000000060705723e */ /* 0x000fe400000010ff */
[----:B------:R-:W-:Y:S02]  /*2840*/  F2FP.BF16.F32.PACK_AB R12, R13, R12 ;  /* 0x0000000c0d0c723e */ /* 0x000fe400000010ff */
[----:B------:R-:W-:Y:S02]  /*2850*/  F2FP.BF16.F32.PACK_AB R6, R9, R8 ;  /* 0x000000080906723e */ /* 0x000fe400000010ff */
[----:B------:R-:W-:-:S02]  /*2860*/  F2FP.BF16.F32.PACK_AB R7, R11, R10 ;  /* 0x0000000a0b07723e */ /* 0x000fc400000010ff */
[----:B------:R-:W-:Y:S02]  /*2870*/  F2FP.BF16.F32.PACK_AB R13, R15, R14 ;  /* 0x0000000e0f0d723e */ /* 0x000fe400000010ff */
[----:B------:R-:W-:Y:S01]  /*2880*/  F2FP.BF16.F32.PACK_AB R20, R21, R20 ;  /* 0x000000141514723e */ /* 0x000fe200000010ff */
[----:B--2---:R2:W-:Y:S01]  /*2890*/  STS.128 [R2+UR8], R4 ;  /* 0x0000000402007988 */ /* 0x0045e20008000c08 */
[----:B------:R-:W-:Y:S02]  /*28a0*/  F2FP.BF16.F32.PACK_AB R14, R17, R16 ;  /* 0x00000010110e723e */ /* 0x000fe400000010ff */
[----:B------:R-:W-:Y:S02]  /*28b0*/  F2FP.BF16.F32.PACK_AB R15, R19, R18 ;  /* 0x00000012130f723e */ /* 0x000fe400000010ff */
[----:B------:R-:W-:Y:S02]  /*28c0*/  F2FP.BF16.F32.PACK_AB R21, R23, R22 ;  /* 0x000000161715723e */ /* 0x000fe400000010ff */
[----:B------:R-:W-:Y:S01]  /*28d0*/  F2FP.BF16.F32.PACK_AB R28, R29, R28 ;  /* 0x0000001c1d1c723e */ /* 0x000fe200000010ff */
[----:B------:R2:W-:Y:S01]  /*28e0*/  STS.128 [R0+UR8], R12 ;  /* 0x0000000c00007988 */ /* 0x0005e20008000c08 */
[----:B------:R-:W-:-:S02]  /*28f0*/  F2FP.BF16.F32.PACK_AB R22, R25, R24 ;  /* 0x000000181916723e */ /* 0x000fc400000010ff */
[----:B------:R-:W-:Y:S02]  /*2900*/  F2FP.BF16.F32.PACK_AB R23, R27, R26 ;  /* 0x0000001a1b17723e */ /* 0x000fe400000010ff */
[----:B------:R-:W-:Y:S02]  /*2910*/  F2FP.BF16.F32.PACK_AB R29, R31, R30 ;  /* 0x0000001e1f1d723e */ /* 0x000fe400000010ff */
[----:B------:R-:W-:Y:S01]  /*2920*/  F2FP.BF16.F32.PACK_AB R36, R37, R36 ;  /* 0x000000242524723e */ /* 0x000fe200000010ff */
[----:B------:R2:W-:Y:S01]  /*2930*/  STS.128 [R3+UR8], R20 ;  /* 0x0000001403007988 */ /* 0x0005e20008000c08 */
[----:B------:R-:W-:Y:S02]  /*2940*/  F2FP.BF16.F32.PACK_AB R30, R33, R32 ;  /* 0x00000020211e723e */ /* 0x000fe400000010ff */
[----:B------:R-:W-:Y:S02]  /*2950*/  F2FP.BF16.F32.PACK_AB R31, R35, R34 ;  /* 0x00000022231f723e */ /* 0x000fe400000010ff */
[----:B------:R-:W-:-:S02]  /*2960*/  F2FP.BF16.F32.PACK_AB R37, R39, R38 ;  /* 0x000000262725723e */ /* 0x000fc400000010ff */
[----:B------:R-:W-:Y:S02]  /*2970*/  F2FP.BF16.F32.PACK_AB R44, R45, R44 ;  /* 0x0000002c2d2c723e */ /* 0x000fe400000010ff */
[----:B------:R-:W-:Y:S02]  /*2980*/  LOP3.LUT R8, R2, 0x30, RZ, 0x3c, !PT ;  /* 0x0000003002087812 */ /* 0x000fe400078e3cff */
[----:B------:R-:W-:Y:S02]  /*2990*/  F2FP.BF16.F32.PACK_AB R38, R41, R40 ;  /* 0x000000282926723e */ /* 0x000fe400000010ff */
[----:B------:R-:W-:Y:S01]  /*29a0*/  F2FP.BF16.F32.PACK_AB R39, R43, R42 ;  /* 0x0000002a2b27723e */ /* 0x000fe200000010ff */
[----:B------:R2:W-:Y:S01]  /*29b0*/  STS.128 [R8+UR8], R28 ;  /* 0x0000001c08007988 */ /* 0x0005e20008000c08 */
[----:B------:R-:W-:Y:S02]  /*29c0*/  F2FP.BF16.F32.PACK_AB R45, R47, R46 ;  /* 0x0000002e2f2d723e */ /* 0x000fe400000010ff */
[----:B------:R-:W-:-:S02]  /*29d0*/  F2FP.BF16.F32.PACK_AB R52, R53, R52 ;  /* 0x000000343534723e */ /* 0x000fc400000010ff */
[C---:B------:R-:W-:Y:S02]  /*29e0*/  LOP3.LUT R9, R2.reuse, 0x40, RZ, 0x3c, !PT ;  /* 0x0000004002097812 */ /* 0x040fe400078e3cff */
[----:B------:R-:W-:Y:S02]  /*29f0*/  F2FP.BF16.F32.PACK_AB R46, R49, R48 ;  /* 0x00000030312e723e */ /* 0x000fe400000010ff */
[----:B------:R-:W-:Y:S01]  /*2a00*/  F2FP.BF16.F32.PACK_AB R47, R51, R50 ;  /* 0x00000032332f723e */ /* 0x000fe200000010ff */
[----:B------:R2:W-:Y:S01]  /*2a10*/  STS.128 [R9+UR8], R36 ;  /* 0x0000002409007988 */ /* 0x0005e20008000c08 */
[----:B------:R-:W-:Y:S02]  /*2a20*/  F2FP.BF16.F32.PACK_AB R53, R55, R54 ;  /* 0x000000363735723e */ /* 0x000fe400000010ff */
[----:B------:R-:W-:Y:S02]  /*2a30*/  F2FP.BF16.F32.PACK_AB R60, R61, R60 ;  /* 0x0000003c3d3c723e */ /* 0x000fe400000010ff */
[----:B------:R-:W-:-:S02]  /*2a40*/  LOP3.LUT R10, R2, 0x50, RZ, 0x3c, !PT ;  /* 0x00000050020a7812 */ /* 0x000fc400078e3cff */
[----:B------:R-:W-:Y:S02]  /*2a50*/  F2FP.BF16.F32.PACK_AB R54, R57, R56 ;  /* 0x000000383936723e */ /* 0x000fe400000010ff */
[----:B------:R-:W-:Y:S01]  /*2a60*/  F2FP.BF16.F32.PACK_AB R55, R59, R58 ;  /* 0x0000003a3b37723e */ /* 0x000fe200000010ff */
[----:B------:R2:W-:Y:S01]  /*2a70*/  STS.128 [R10+UR8], R44 ;  /* 0x0000002c0a007988 */ /* 0x0005e20008000c08 */
[----:B------:R-:W-:Y:S02]  /*2a80*/  F2FP.BF16.F32.PACK_AB R61, R63, R62 ;  /* 0x0000003e3f3d723e */ /* 0x000fe400000010ff */
[C---:B------:R-:W-:Y:S02]  /*2a90*/  LOP3.LUT R11, R2.reuse, 0x60, RZ, 0x3c, !PT ;  /* 0x00000060020b7812 */ /* 0x040fe400078e3cff */
[----:B------:R-:W-:Y:S02]  /*2aa0*/  F2FP.BF16.F32.PACK_AB R62, R65, R64 ;  /* 0x00000040413e723e */ /* 0x000fe400000010ff */
[----:B------:R-:W-:Y:S01]  /*2ab0*/  F2FP.BF16.F32.PACK_AB R63, R67, R66 ;  /* 0x00000042433f723e */ /* 0x000fe200000010ff */
[----:B------:R2:W-:Y:S01]  /*2ac0*/  STS.128 [R11+UR8], R52 ;  /* 0x000000340b007988 */ /* 0x0005e20008000c08 */
[----:B------:R-:W-:-:S05]  /*2ad0*/  LOP3.LUT R16, R2, 0x70, RZ, 0x3c, !PT ;  /* 0x0000007002107812 */ /* 0x000fca00078e3cff */
[----:B------:R2:W-:Y:S01]  /*2ae0*/  STS.128 [R16+UR8], R60 ;  /* 0x0000003c10007988 */ /* 0x0005e20008000c08 */
[----:B------:R3:W-:Y:S06]  /*2af0*/  MEMBAR.ALL.CTA ;  /* 0x0000000000007992 */ /* 0x0007ec0000008000 */
[----:B---3--:R-:W3:Y:S02]  /*2b00*/  FENCE.VIEW.ASYNC.S ;  /* 0x00000000000073c6 */ /* 0x008ee40000000000 */
[----:B---3--:R-:W-:Y:S06]  /*2b10*/  BAR.SYNC.DEFER_BLOCKING 0x0 ;  /* 0x0000000000007b1d */ /* 0x008fec0000010000 */
[----:B------:R2:W-:Y:S01]  /*2b20*/  @UP1 UTMASTG.2D [UR4], [UR20] ;  /* 0x00000004140013b5 */ /* 0x0005e20008008000 */
[----:B------:R0:W-:Y:S01]  /*2b30*/  UTMACMDFLUSH ;  /* 0x00000000000079b7 */ /* 0x0001e20000000000 */
[----:B------:R-:W-:-:S04]  /*2b40*/  DEPBAR.LE SB0, 0x0 ;  /* 0x000080000000791a */ /* 0x000fc80000000000 */
[----:B------:R-:W-:Y:S08]  /*2b50*/  BAR.SYNC.DEFER_BLOCKING 0x0 ;  /* 0x0000000000007b1d */ /* 0x000ff00000010000 */
[----:B------:R-:W-:Y:S06]  /*2b60*/  BAR.SYNC.DEFER_BLOCKING 0x0 ;  /* 0x0000000000007b1d */ /* 0x000fec0000010000 */
[----:B--2---:R-:W-:Y:S05]  /*2b70*/  @P2 BRA `(.L_x_75) ;  /* 0x0000000000a02947 */ /* 0x004fea0003800000 */
[----:B------:R-:W2:Y:S01]  /*2b80*/  S2UR UR5, SR_CgaCtaId ;  /* 0x00000000000579c3 */ /* 0x000ea20000008800 */
[----:B------:R-:W-:Y:S01]  /*2b90*/  NOP ;  /* 0x0000000000007918 */ /* 0x000fe20000000000 */
[----:B------:R-:W-:Y:S01]  /*2ba0*/  UMOV UR4, 0x50 ;  /* 0x0000005000047882 */ /* 0x000fe20000000000 */
[----:B------:R-:W-:Y:S02]  /*2bb0*/  IMAD.U32 R0, RZ, RZ, UR23 ;  /* 0x00000017ff007e24 */ /* 0x000fe4000f8e00ff */
[----:B------:R-:W-:Y:S02]  /*2bc0*/  IMAD.MOV.U32 R3, RZ, RZ, 0xff ;  /* 0x000000ffff037424 */ /* 0x000fe400078e00ff */
[----:B------:R-:W-:Y:S01]  /*2bd0*/  IMAD.MOV.U32 R7, RZ, RZ, 0x1 ;  /* 0x00000001ff077424 */ /* 0x000fe200078e00ff */
[----:B------:R-:W-:-:S04]  /*2be0*/  LOP3.LUT R0, R0, 0xffff, RZ, 0xc0, !PT ;  /* 0x0000ffff00007812 */ /* 0x000fc800078ec0ff */
[----:B------:R-:W-:-:S05]  /*2bf0*/  SHF.R.U32.HI R0, RZ, 0x5, R0 ;  /* 0x00000005ff007819 */ /* 0x000fca0000011600 */
[----:B------:R-:W-:Y:S01]  /*2c00*/  VIADD R2, R0, 0x10 ;  /* 0x0000001000027836 */ /* 0x000fe20000000000 */
[----:B------:R-:W-:Y:S01]  /*2c10*/  SHF.L.U32 R0, R3, R0, RZ ;  /* 0x0000000003007219 */ /* 0x000fe200000006ff */
[----:B--2---:R-:W-:-:S03]  /*2c20*/  ULEA UR6, UR5, UR4, 0x18 ;  /* 0x0000000405067291 */ /* 0x004fc6000f8ec0ff */
[----:B------:R-:W-:-:S04]  /*2c30*/  SHF.L.U32 R3, R7, R2, RZ ;  /* 0x0000000207037219 */ /* 0x000fc800000006ff */
[----:B------:R-:W-:Y:S02]  /*2c40*/  LOP3.LUT R0, R3, R0, RZ, 0xfc, !PT ;  /* 0x0000000003007212 */ /* 0x000fe400078efcff */
[----:B------:R-:W2:Y:S02]  /*2c50*/  LDS R5, [UR6] ;  /* 0x00000006ff057984 */ /* 0x000ea40008000800 */
[C---:B------:R-:W-:Y:S02]  /*2c60*/  LOP3.LUT R2, R0.reuse, 0xffff, RZ, 0xc0, !PT ;  /* 0x0000ffff00027812 */ /* 0x040fe400078ec0ff */
[----:B--2---:R-:W-:-:S04]  /*2c70*/  LOP3.LUT R3, R0, 0xffff, R5, 0x80, !PT ;  /* 0x0000ffff00037812 */ /* 0x004fc800078e8005 */
[----:B------:R-:W-:-:S13]  /*2c80*/  ISETP.NE.AND P0, PT, R3, R2, PT ;  /* 0x000000020300720c */ /* 0x000fda0003f05270 */
[----:B------:R-:W-:Y:S05]  /*2c90*/  @P0 BRA `(.L_x_76) ;  /* 0x0000000000500947 */ /* 0x000fea0003800000 */
[----:B------:R-:W-:Y:S02]  /*2ca0*/  SHF.R.U32.HI R5, RZ, 0x10, R5 ;  /* 0x00000010ff057819 */ /* 0x000fe40000011605 */
[----:B------:R-:W-:-:S04]  /*2cb0*/  SHF.R.U32.HI R2, RZ, 0x10, R0 ;  /* 0x00000010ff027819 */ /* 0x000fc80000011600 */
[----:B------:R-:W-:-:S04]  /*2cc0*/  LOP3.LUT R5, R5, R2, RZ, 0xc0, !PT ;  /* 0x0000000205057212 */ /* 0x000fc800078ec0ff */
[----:B------:R-:W-:-:S13]  /*2cd0*/  ISETP.NE.AND P0, PT, R5, R2, PT ;  /* 0x000000020500720c */ /* 0x000fda0003f05270 */
[----:B------:R-:W-:Y:S05]  /*2ce0*/  @P0 BRA `(.L_x_77) ;  /* 0x0000000000300947 */ /* 0x000fea0003800000 */
[----:B------:R-:W-:Y:S01]  /*2cf0*/  R2UR UR4, R0 ;  /* 0x00000000000472ca */ /* 0x000fe200000e0000 */
[----:B------:R-:W-:Y:S01]  /*2d00*/  VOTEU.ANY UR5, UPT, PT ;  /* 0x0000000000057886 */ /* 0x000fe200038e0100 */
[----:B------:R-:W2:Y:S01]  /*2d10*/  S2R R0, SR_LANEID ;  /* 0x0000000000007919 */ /* 0x000ea20000000000 */
[----:B------:R-:W-:-:S10]  /*2d20*/  UFLO.U32 UR5, UR5 ;  /* 0x00000005000572bd */ /* 0x000fd400080e0000 */
[----:B------:R-:W-:-:S06]  /*2d30*/  ULOP3.LUT UR4, URZ, UR4, URZ, 0x33, !UPT ;  /* 0x00000004ff047292 */ /* 0x000fcc000f8e33ff */
[----:B------:R-:W-:-:S04]  /*2d40*/  IMAD.U32 R2, RZ, RZ, UR4 ;  /* 0x00000004ff027e24 */ /* 0x000fc8000f8e00ff */
[----:B------:R-:W3:Y:S02]  /*2d50*/  REDUX UR7, R2 ;  /* 0x00000000020773c4 */ /* 0x000ee40000000000 */
[----:B------:R4:W-:Y:S01]  /*2d60*/  UTCATOMSWS.AND URZ, UR4 ;  /* 0x0000000400ff79e3 */ /* 0x0009e20008000000 */
[----:B--2---:R-:W-:Y:S01]  /*2d70*/  ISETP.EQ.U32.AND P0, PT, R0, UR5, PT ;  /* 0x0000000500007c0c */ /* 0x004fe2000bf02070 */
[----:B---3--:R-:W-:-:S12]  /*2d80*/  IMAD.U32 R0, RZ, RZ, UR7 ;  /* 0x00000007ff007e24 */ /* 0x008fd8000f8e00ff */
[----:B------:R4:W-:Y:S01]  /*2d90*/  @P0 ATOMS.AND RZ, [UR6], R0 ;  /* 0x00000000ffff098c */ /* 0x0009e2000a800006 */
[----:B------:R-:W-:Y:S05]  /*2da0*/  BRA `(.L_x_75) ;  /* 0x0000000000147947 */ /* 0x000fea0003800000 */
.L_x_77:
[----:B------:R-:W-:-:S07]  /*2db0*/  MOV R2, 0x2dd0 ;  /* 0x00002dd000027802 */ /* 0x000fce0000000f00 */
[----:B-1----:R-:W-:Y:S05]  /*2dc0*/  CALL.REL.NOINC `($__internal_0_$__cuda_sm10x_tcgen05_guardrail_trap_col_being_dealloced_not_returned_by_alloc) ;  /* 0x0000000000447944 */ /* 0x002fea0003c00000 */
[----:B------:R-:W-:Y:S05]  /*2dd0*/  BRA `(.L_x_75) ;  /* 0x0000000000087947 */ /* 0x000fea0003800000 */
.L_x_76:
[----:B------:R-:W-:-:S07]  /*2de0*/  MOV R2, 0x2e00 ;  /* 0x00002e0000027802 */ /* 0x000fce0000000f00 */
[----:B-1----:R-:W-:Y:S05]  /*2df0*/  CALL.REL.NOINC `($__internal_2_$__cuda_sm10x_tcgen05_guardrail_trap_unallocated_columns_being_dealloced) ;  /* 0x0000000000507944 */ /* 0x002fea0003c00000 */
.L_x_75:
[----:B------:R-:W-:Y:S01]  /*2e00*/  NOP ;  /* 0x0000000000007918 */ /* 0x000fe20000000000 */
[----:B----4-:R-:W-:Y:S05]  /*2e10*/  EXIT ;  /* 0x000000000000794d */ /* 0x010fea0003800000 */
.L_x_60:
[----:B------:R-:W2:Y:S02]  /*2e20*/  SYNCS.PHASECHK.TRANS64.TRYWAIT P0, [UR8+0x28000], RZ ;  /* 0x028000ffff0075a7 */ /* 0x000ea40008001108 */
[----:B--2---:R-:W-:Y:S05]  /*2e30*/  @!P0 BRA `(.L_x_60) ;  /* 0xfffffffc00f88947 */ /* 0x004fea000383ffff */
[----:B------:R-:W-:Y:S05]  /*2e40*/  BRA `(.L_x_78) ;  /* 0xffffffec00a47947 */ /* 0x000fea000383ffff */
.L_x_62:
[----:B------:R-:W2:Y:S02]  /*2e50*/  SYNCS.PHASECHK.TRANS64.TRYWAIT P1, [UR8+0x28020], RZ ;  /* 0x028020ffff0075a7 */ /* 0x000ea40008021108 */
[----:B--2---:R-:W-:Y:S05]  /*2e60*/  @!P1 BRA `(.L_x_62) ;  /* 0xfffffffc00f89947 */ /* 0x004fea000383ffff */
[----:B------:R-:W-:Y:S05]  /*2e70*/  BRA `(.L_x_79) ;  /* 0xfffffff000407947 */ /* 0x000fea000383ffff */
.L_x_63:
[----:B------:R-:W3:Y:S02]  /*2e80*/  SYNCS.PHASECHK.TRANS64.TRYWAIT P0, [UR28+0x28000], R2 ;  /* 0x02800002ff0075a7 */ /* 0x000ee4000800111c */
[----:B---3--:R-:W-:Y:S05]  /*2e90*/  @!P0 BRA `(.L_x_63) ;  /* 0xfffffffc00f88947 */ /* 0x008fea000383ffff */
[----:B------:R-:W-:Y:S05]  /*2ea0*/  BRA `(.L_x_80) ;  /* 0xfffffff000c07947 */ /* 0x000fea000383ffff */
.L_x_65:
[----:B------:R-:W3:Y:S02]  /*2eb0*/  SYNCS.PHASECHK.TRANS64.TRYWAIT P0, [UR28+0x28020], R2 ;  /* 0x02802002ff0075a7 */ /* 0x000ee4000800111c */
[----:B---3--:R-:W-:Y:S05]  /*2ec0*/  @!P0 BRA `(.L_x_65) ;  /* 0xfffffffc00f88947 */ /* 0x008fea000383ffff */
[----:B------:R-:W-:Y:S05]  /*2ed0*/  BRA `(.L_x_81) ;  /* 0xfffffff400687947 */ /* 0x000fea000383ffff */
        .weak           $__internal_0_$__cuda_sm10x_tcgen05_guardrail_trap_col_being_dealloced_not_returned_by_alloc
        .type           $__internal_0_$__cuda_sm10x_tcgen05_guardrail_trap_col_being_dealloced_not_returned_by_alloc,@function
        .size           $__internal_0_$__cuda_sm10x_tcgen05_guardrail_trap_col_being_dealloced_not_returned_by_alloc,($__internal_1_$__cuda_sm10x_tcgen05_guardrail_trap_phase_invalid_during_alloc - $__internal_0_$__cuda_sm10x_tcgen05_guardrail_trap_col_being_dealloced_not_returned_by_alloc)
$__internal_0_$__cuda_sm10x_tcgen05_guardrail_trap_col_being_dealloced_not_returned_by_alloc:
[----:B------:R-:W-:Y:S05]  /*2ee0*/  BPT.TRAP 0x1 ;  /* 0x000000040000795c */ /* 0x000fea0000300000 */
[----:B------:R-:W-:-:S04]  /*2ef0*/  IMAD.MOV.U32 R3, RZ, RZ, 0x0 ;  /* 0x00000000ff037424 */ /* 0x000fc800078e00ff */
[----:B------:R-:W-:Y:S05]  /*2f00*/  RET.REL.NODEC R2 `(gluon_tcgen05) ;  /* 0xffffffd0023c7950 */ /* 0x000fea0003c3ffff */
        .weak           $__internal_1_$__cuda_sm10x_tcgen05_guardrail_trap_phase_invalid_during_alloc
        .type           $__internal_1_$__cuda_sm10x_tcgen05_guardrail_trap_phase_invalid_during_alloc,@function
        .size           $__internal_1_$__cuda_sm10x_tcgen05_guardrail_trap_phase_invalid_during_alloc,($__internal_2_$__cuda_sm10x_tcgen05_guardrail_trap_unallocated_columns_being_dealloced - $__internal_1_$__cuda_sm10x_tcgen05_guardrail_trap_phase_invalid_during_alloc)
$__internal_1_$__cuda_sm10x_tcgen05_guardrail_trap_phase_invalid_during_alloc:
[----:B------:R-:W-:Y:S05]  /*2f10*/  BPT.TRAP 0x1 ;  /* 0x000000040000795c */ /* 0x000fea0000300000 */
[----:B------:R-:W-:-:S04]  /*2f20*/  IMAD.MOV.U32 R3, RZ, RZ, 0x0 ;  /* 0x00000000ff037424 */ /* 0x000fc800078e00ff */
[----:B------:R-:W-:Y:S05]  /*2f30*/  RET.REL.NODEC R2 `(gluon_tcgen05) ;  /* 0xffffffd002307950 */ /* 0x000fea0003c3ffff */
        .weak           $__internal_2_$__cuda_sm10x_tcgen05_guardrail_trap_unallocated_columns_being_dealloced
        .type           $__internal_2_$__cuda_sm10x_tcgen05_guardrail_trap_unallocated_columns_being_dealloced,@function
        .size           $__internal_2_$__cuda_sm10x_tcgen05_guardrail_trap_unallocated_columns_being_dealloced,(.L_x_85 - $__internal_2_$__cuda_sm10x_tcgen05_guardrail_trap_unallocated_columns_being_dealloced)
$__internal_2_$__cuda_sm10x_tcgen05_guardrail_trap_unallocated_columns_being_dealloced:
[----:B------:R-:W-:Y:S05]  /*2f40*/  BPT.TRAP 0x1 ;  /* 0x000000040000795c */ /* 0x000fea0000300000 */
[----:B------:R-:W-:-:S04]  /*2f50*/  IMAD.MOV.U32 R3, RZ, RZ, 0x0 ;  /* 0x00000000ff037424 */ /* 0x000fc800078e00ff */
[----:B------:R-:W-:Y:S05]  /*2f60*/  RET.REL.NODEC R2 `(gluon_tcgen05) ;  /* 0xffffffd002247950 */ /* 0x000fea0003c3ffff */
.L_x_82:
[----:B------:R-:W-:-:S00]  /*2f70*/  BRA `(.L_x_82) ;  /* 0xfffffffc00fc7947 */ /* 0x000fc0000383ffff */
[----:B------:R-:W-:-:S00]  /*2f80*/  NOP ;  /* 0x0000000000007918 */ /* 0x000fc00000000000 */
[----:B------:R-:W-:-:S00]  /*2f90*/  NOP ;  /* 0x0000000000007918 */ /* 0x000fc00000000000 */
[----:B------:R-:W-:-:S00]  /*2fa0*/  NOP ;  /* 0x0000000000007918 */ /* 0x000fc00000000000 */
[----:B------:R-:W-:-:S00]  /*2fb0*/  NOP ;  /* 0x0000000000007918 */ /* 0x000fc00000000000 */
[----:B------:R-:W-:-:S00]  /*2fc0*/  NOP ;  /* 0x0000000000007918 */ /* 0x000fc00000000000 */
[----:B------:R-:W-:-:S00]  /*2fd0*/  NOP ;  /* 0x0000000000007918 */ /* 0x000fc00000000000 */
[----:B------:R-:W-:-:S00]  /*2fe0*/  NOP ;  /* 0x0000000000007918 */ /* 0x000fc00000000000 */
[----:B------:R-:W-:-:S00]  /*2ff0*/  NOP ;  /* 0x0000000000007918 */ /* 0x000fc00000000000 */
.L_x_85:


//--------------------- .nv.shared.gluon_tcgen05  --------------------------
	.section	.nv.shared.gluon_tcgen05,"aw",@nobits
	.sectionflags	@""
	.align	16
	.zero		1024


//--------------------- .nv.shared.reserved.0     --------------------------
	.section	.nv.shared.reserved.0,"aw",@nobits
	.align	8
	.weak		__nv_reservedSMEM_offset_0_alias
	.size		__nv_reservedSMEM_offset_0_alias, 0, 64
	.other		__nv_reservedSMEM_offset_0_alias,@"STO_CUDA_RESERVED_SHARED STV_DEFAULT"
__nv_reservedSMEM_offset_0_alias:
	.zero		0
.nv.shared.reserved.0:
	.zero		64
	.weak		__nv_reservedSMEM_allocation_phase
	.type		__nv_reservedSMEM_allocation_phase,@object
	.size		__nv_reservedSMEM_allocation_phase,(.L_0 - __nv_reservedSMEM_allocation_phase)
__nv_reservedSMEM_allocation_phase:
	.zero		1
.L_0:
	.zero		7
	.weak		__nv_reservedSMEM_devtool_atexit_pc
	.type		__nv_reservedSMEM_devtool_atexit_pc,@object
	.size		__nv_reservedSMEM_devtool_atexit_pc,(__nv_reservedSMEM_allocation_mask - __nv_reservedSMEM_devtool_atexit_pc)
__nv_reservedSMEM_devtool_atexit_pc:
	.zero		8
	.weak		__nv_reservedSMEM_allocation_mask
	.type		__nv_reservedSMEM_allocation_mask,@object
	.size		__nv_reservedSMEM_allocation_mask,(.L_2 - __nv_reservedSMEM_allocation_mask)
__nv_reservedSMEM_allocation_mask:
	.zero		4
.L_2:


//--------------------- .nv.constant0.gluon_tcgen05 --------------------------
	.section	.nv.constant0.gluon_tcgen05,"a",@progbits
	.sectionflags	@""
	.align	4
.nv.constant0.gluon_tcgen05:
	.zero		976


//--------------------- SYMBOLS --------------------------

	.type		.nv.reservedSmem.offset0,@object
	.size		.nv.reservedSmem.offset0,0x4
	.type		.nv.reservedSmem.cap,@object
	.size		.nv.reservedSmem.cap,0x4
